	.target	sm_100a

	.elftype	@"ET_EXEC"


//--------------------- .note.nv.tkinfo           --------------------------
	.section	.note.nv.tkinfo,"",@"SHT_NOTE"
	.sectionflags	@"SHF_NOTE_NV_TKINFO"
	.tkinfo
        /*0018*/ 	.word	0x00000002
        /*0030*/ 	.string	""
        /*0030*/ 	.string	"ptxas"
        /*0030*/ 	.string	"Cuda compilation tools, release 13.0, V13.0.88"
        /*0030*/ 	.string	"Build cuda_13.0.r13.0/compiler.36424714_0"
        /*0030*/ 	.string	"-arch sm_100a -m 64 "



//--------------------- .note.nv.cuinfo           --------------------------
	.section	.note.nv.cuinfo,"",@"SHT_NOTE"
	.sectionflags	@"SHF_NOTE_NV_CUINFO"
        /*0018*/ 	.short	0x0002
        /*001a*/ 	.short	0x0064
        /*001c*/ 	.short	0x0082
	.zero		2


//--------------------- .nv.info                  --------------------------
	.section	.nv.info,"",@"SHT_CUDA_INFO"
	.align	4


	//----- nvinfo : EIATTR_REGCOUNT
	.align		4
        /*0000*/ 	.byte	0x04, 0x2f
        /*0002*/ 	.short	(.L_19 - .L_18)
	.align		4
.L_18:
        /*0004*/ 	.word	index@(_ZN7cutlass13device_kernelINS_4gemm6kernel13GemmUniversalIN4cute5tupleIJiiiiEEENS1_10collective13CollectiveMmaINS1_35MainloopSm100TmaUmmaWarpSpecializedILi8ELi2ELi4ENS5_IJNS4_1CILi2EEENSA_ILi1EEESC_EEEEENS5_IJNSA_ILi256EEENSA_ILi128EEENSA_ILi64EEEEEENS_10bfloat16_tENS5_IJlSC_lEEESJ_SK_NS4_8TiledMMAINS4_8MMA_AtomIJNS4_26SM100_MMA_F16BF16_2x1SM_SSISJ_SJ_fLi256ELi128ELNS4_4UMMA5MajorE0ELSP_0ELNSO_7ScaleInE0ELSQ_0EEEEEENS4_6LayoutINS5_IJSC_SC_SC_EEENS5_IJNSA_ILi0EEESV_SV_EEEEENS5_IJNS4_10UnderscoreESY_SY_EEEEENS4_18SM100_TMA_2SM_LOADENS4_14ComposedLayoutINS4_7SwizzleILi3ELi4ELi3EEENS4_18smem_ptr_flag_bitsILi16EEENST_INS5_IJNSA_ILi8EEESH_EEENS5_IJSH_SC_EEEEEEEvNS4_8identityES11_S1B_vS1C_EENS_8epilogue10collective18CollectiveEpilogueINS1E_23Sm100TmaWarpSpecializedILi4ELi2ELi32ELb1ELb0EEEJNS5_IJSG_SG_SH_EEENS5_IJNST_ISG_SC_EENST_INSA_ILi32EEESC_EEEEESJ_SK_SJ_SK_NS1E_6fusion15FusionCallbacksIS1I_NS1O_17LinCombPerRowBiasISJ_fSJ_SJ_fLi8ELNS_15FloatRoundStyleE2EEES1J_S1N_JEEENS4_5SM1004TMEM4LOAD26SM100_TMEM_LOAD_32dp32b32xENS4_13SM90_TMA_LOADENS12_INS13_ILi2ELi4ELi3EEES16_NST_INS5_IJS17_S1L_EEENS5_IJS1L_SC_EEEEEEENS4_39AutoVectorizingCopyWithAssumedAlignmentILi128EEENS4_14SM90_TMA_STOREES23_S25_S25_EEEvvEEEEvNT_6ParamsE)
        /*0008*/ 	.word	0x00000079


	//----- nvinfo : EIATTR_FRAME_SIZE
	.align		4
.L_19:
        /*000c*/ 	.byte	0x04, 0x11
        /*000e*/ 	.short	(.L_21 - .L_20)
	.align		4
.L_20:
        /*0010*/ 	.word	index@($__internal_2_$__cuda_sm10x_tcgen05_guardrail_trap_unallocated_columns_being_dealloced)
        /*0014*/ 	.word	0x00000000


	//----- nvinfo : EIATTR_FRAME_SIZE
	.align		4
.L_21:
        /*0018*/ 	.byte	0x04, 0x11
        /*001a*/ 	.short	(.L_23 - .L_22)
	.align		4
.L_22:
        /*001c*/ 	.word	index@($__internal_1_$__cuda_sm10x_tcgen05_guardrail_trap_phase_invalid_during_alloc)
        /*0020*/ 	.word	0x00000000


	//----- nvinfo : EIATTR_FRAME_SIZE
	.align		4
.L_23:
        /*0024*/ 	.byte	0x04, 0x11
        /*0026*/ 	.short	(.L_25 - .L_24)
	.align		4
.L_24:
        /*0028*/ 	.word	index@($__internal_0_$__cuda_sm10x_tcgen05_guardrail_trap_col_being_dealloced_not_returned_by_alloc)
        /*002c*/ 	.word	0x00000000


	//----- nvinfo : EIATTR_FRAME_SIZE
	.align		4
.L_25:
        /*0030*/ 	.byte	0x04, 0x11
        /*0032*/ 	.short	(.L_27 - .L_26)
	.align		4
.L_26:
        /*0034*/ 	.word	index@(_ZN7cutlass13device_kernelINS_4gemm6kernel13GemmUniversalIN4cute5tupleIJiiiiEEENS1_10collective13CollectiveMmaINS1_35MainloopSm100TmaUmmaWarpSpecializedILi8ELi2ELi4ENS5_IJNS4_1CILi2EEENSA_ILi1EEESC_EEEEENS5_IJNSA_ILi256EEENSA_ILi128EEENSA_ILi64EEEEEENS_10bfloat16_tENS5_IJlSC_lEEESJ_SK_NS4_8TiledMMAINS4_8MMA_AtomIJNS4_26SM100_MMA_F16BF16_2x1SM_SSISJ_SJ_fLi256ELi128ELNS4_4UMMA5MajorE0ELSP_0ELNSO_7ScaleInE0ELSQ_0EEEEEENS4_6LayoutINS5_IJSC_SC_SC_EEENS5_IJNSA_ILi0EEESV_SV_EEEEENS5_IJNS4_10UnderscoreESY_SY_EEEEENS4_18SM100_TMA_2SM_LOADENS4_14ComposedLayoutINS4_7SwizzleILi3ELi4ELi3EEENS4_18smem_ptr_flag_bitsILi16EEENST_INS5_IJNSA_ILi8EEESH_EEENS5_IJSH_SC_EEEEEEEvNS4_8identityES11_S1B_vS1C_EENS_8epilogue10collective18CollectiveEpilogueINS1E_23Sm100TmaWarpSpecializedILi4ELi2ELi32ELb1ELb0EEEJNS5_IJSG_SG_SH_EEENS5_IJNST_ISG_SC_EENST_INSA_ILi32EEESC_EEEEESJ_SK_SJ_SK_NS1E_6fusion15FusionCallbacksIS1I_NS1O_17LinCombPerRowBiasISJ_fSJ_SJ_fLi8ELNS_15FloatRoundStyleE2EEES1J_S1N_JEEENS4_5SM1004TMEM4LOAD26SM100_TMEM_LOAD_32dp32b32xENS4_13SM90_TMA_LOADENS12_INS13_ILi2ELi4ELi3EEES16_NST_INS5_IJS17_S1L_EEENS5_IJS1L_SC_EEEEEEENS4_39AutoVectorizingCopyWithAssumedAlignmentILi128EEENS4_14SM90_TMA_STOREES23_S25_S25_EEEvvEEEEvNT_6ParamsE)
        /*0038*/ 	.word	0x00000000


	//----- nvinfo : EIATTR_MIN_STACK_SIZE
	.align		4
.L_27:
        /*003c*/ 	.byte	0x04, 0x12
        /*003e*/ 	.short	(.L_29 - .L_28)
	.align		4
.L_28:
        /*0040*/ 	.word	index@(_ZN7cutlass13device_kernelINS_4gemm6kernel13GemmUniversalIN4cute5tupleIJiiiiEEENS1_10collective13CollectiveMmaINS1_35MainloopSm100TmaUmmaWarpSpecializedILi8ELi2ELi4ENS5_IJNS4_1CILi2EEENSA_ILi1EEESC_EEEEENS5_IJNSA_ILi256EEENSA_ILi128EEENSA_ILi64EEEEEENS_10bfloat16_tENS5_IJlSC_lEEESJ_SK_NS4_8TiledMMAINS4_8MMA_AtomIJNS4_26SM100_MMA_F16BF16_2x1SM_SSISJ_SJ_fLi256ELi128ELNS4_4UMMA5MajorE0ELSP_0ELNSO_7ScaleInE0ELSQ_0EEEEEENS4_6LayoutINS5_IJSC_SC_SC_EEENS5_IJNSA_ILi0EEESV_SV_EEEEENS5_IJNS4_10UnderscoreESY_SY_EEEEENS4_18SM100_TMA_2SM_LOADENS4_14ComposedLayoutINS4_7SwizzleILi3ELi4ELi3EEENS4_18smem_ptr_flag_bitsILi16EEENST_INS5_IJNSA_ILi8EEESH_EEENS5_IJSH_SC_EEEEEEEvNS4_8identityES11_S1B_vS1C_EENS_8epilogue10collective18CollectiveEpilogueINS1E_23Sm100TmaWarpSpecializedILi4ELi2ELi32ELb1ELb0EEEJNS5_IJSG_SG_SH_EEENS5_IJNST_ISG_SC_EENST_INSA_ILi32EEESC_EEEEESJ_SK_SJ_SK_NS1E_6fusion15FusionCallbacksIS1I_NS1O_17LinCombPerRowBiasISJ_fSJ_SJ_fLi8ELNS_15FloatRoundStyleE2EEES1J_S1N_JEEENS4_5SM1004TMEM4LOAD26SM100_TMEM_LOAD_32dp32b32xENS4_13SM90_TMA_LOADENS12_INS13_ILi2ELi4ELi3EEES16_NST_INS5_IJS17_S1L_EEENS5_IJS1L_SC_EEEEEEENS4_39AutoVectorizingCopyWithAssumedAlignmentILi128EEENS4_14SM90_TMA_STOREES23_S25_S25_EEEvvEEEEvNT_6ParamsE)
        /*0044*/ 	.word	0x00000000
.L_29:


//--------------------- .nv.compat                --------------------------
	.section	.nv.compat,"",@"SHT_CUDA_COMPAT_INFO"
	.align	4
        /*0000*/ 	.byte	0x02, 0x09, 0x01, 0x00, 0x02, 0x02, 0x02, 0x00, 0x02, 0x05, 0x05, 0x00, 0x03, 0x07, 0x01, 0x01
        /*0010*/ 	.byte	0x02, 0x03, 0x01, 0x00, 0x02, 0x06, 0x01, 0x00, 0x04, 0x0b, 0x08, 0x00, 0x09, 0x00, 0x00, 0x00
        /*0020*/ 	.byte	0x00, 0x00, 0x00, 0x00


//--------------------- .nv.info._ZN7cutlass13device_kernelINS_4gemm6kernel13GemmUniversalIN4cute5tupleIJiiiiEEENS1_10collective13CollectiveMmaINS1_35MainloopSm100TmaUmmaWarpSpecializedILi8ELi2ELi4ENS5_IJNS4_1CILi2EEENSA_ILi1EEESC_EEEEENS5_IJNSA_ILi256EEENSA_ILi128EEENSA_ILi64EEEEEENS_10bfloat16_tENS5_IJlSC_lEEESJ_SK_NS4_8TiledMMAINS4_8MMA_AtomIJNS4_26SM100_MMA_F16BF16_2x1SM_SSISJ_SJ_fLi256ELi128ELNS4_4UMMA5MajorE0ELSP_0ELNSO_7ScaleInE0ELSQ_0EEEEEENS4_6LayoutINS5_IJSC_SC_SC_EEENS5_IJNSA_ILi0EEESV_SV_EEEEENS5_IJNS4_10UnderscoreESY_SY_EEEEENS4_18SM100_TMA_2SM_LOADENS4_14ComposedLayoutINS4_7SwizzleILi3ELi4ELi3EEENS4_18smem_ptr_flag_bitsILi16EEENST_INS5_IJNSA_ILi8EEESH_EEENS5_IJSH_SC_EEEEEEEvNS4_8identityES11_S1B_vS1C_EENS_8epilogue10collective18CollectiveEpilogueINS1E_23Sm100TmaWarpSpecializedILi4ELi2ELi32ELb1ELb0EEEJNS5_IJSG_SG_SH_EEENS5_IJNST_ISG_SC_EENST_INSA_ILi32EEESC_EEEEESJ_SK_SJ_SK_NS1E_6fusion15FusionCallbacksIS1I_NS1O_17LinCombPerRowBiasISJ_fSJ_SJ_fLi8ELNS_15FloatRoundStyleE2EEES1J_S1N_JEEENS4_5SM1004TMEM4LOAD26SM100_TMEM_LOAD_32dp32b32xENS4_13SM90_TMA_LOADENS12_INS13_ILi2ELi4ELi3EEES16_NST_INS5_IJS17_S1L_EEENS5_IJS1L_SC_EEEEEEENS4_39AutoVectorizingCopyWithAssumedAlignmentILi128EEENS4_14SM90_TMA_STOREES23_S25_S25_EEEvvEEEEvNT_6ParamsE --------------------------
	.section	.nv.info._ZN7cutlass13device_kernelINS_4gemm6kernel13GemmUniversalIN4cute5tupleIJiiiiEEENS1_10collective13CollectiveMmaINS1_35MainloopSm100TmaUmmaWarpSpecializedILi8ELi2ELi4ENS5_IJNS4_1CILi2EEENSA_ILi1EEESC_EEEEENS5_IJNSA_ILi256EEENSA_ILi128EEENSA_ILi64EEEEEENS_10bfloat16_tENS5_IJlSC_lEEESJ_SK_NS4_8TiledMMAINS4_8MMA_AtomIJNS4_26SM100_MMA_F16BF16_2x1SM_SSISJ_SJ_fLi256ELi128ELNS4_4UMMA5MajorE0ELSP_0ELNSO_7ScaleInE0ELSQ_0EEEEEENS4_6LayoutINS5_IJSC_SC_SC_EEENS5_IJNSA_ILi0EEESV_SV_EEEEENS5_IJNS4_10UnderscoreESY_SY_EEEEENS4_18SM100_TMA_2SM_LOADENS4_14ComposedLayoutINS4_7SwizzleILi3ELi4ELi3EEENS4_18smem_ptr_flag_bitsILi16EEENST_INS5_IJNSA_ILi8EEESH_EEENS5_IJSH_SC_EEEEEEEvNS4_8identityES11_S1B_vS1C_EENS_8epilogue10collective18CollectiveEpilogueINS1E_23Sm100TmaWarpSpecializedILi4ELi2ELi32ELb1ELb0EEEJNS5_IJSG_SG_SH_EEENS5_IJNST_ISG_SC_EENST_INSA_ILi32EEESC_EEEEESJ_SK_SJ_SK_NS1E_6fusion15FusionCallbacksIS1I_NS1O_17LinCombPerRowBiasISJ_fSJ_SJ_fLi8ELNS_15FloatRoundStyleE2EEES1J_S1N_JEEENS4_5SM1004TMEM4LOAD26SM100_TMEM_LOAD_32dp32b32xENS4_13SM90_TMA_LOADENS12_INS13_ILi2ELi4ELi3EEES16_NST_INS5_IJS17_S1L_EEENS5_IJS1L_SC_EEEEEEENS4_39AutoVectorizingCopyWithAssumedAlignmentILi128EEENS4_14SM90_TMA_STOREES23_S25_S25_EEEvvEEEEvNT_6ParamsE,"",@"SHT_CUDA_INFO"
	.sectionflags	@""
	.align	4


	//----- nvinfo : EIATTR_CUDA_API_VERSION
	.align		4
        /*0000*/ 	.byte	0x04, 0x37
        /*0002*/ 	.short	(.L_31 - .L_30)
.L_30:
        /*0004*/ 	.word	0x00000082


	//----- nvinfo : EIATTR_KPARAM_INFO
	.align		4
.L_31:
        /*0008*/ 	.byte	0x04, 0x17
        /*000a*/ 	.short	(.L_33 - .L_32)
.L_32:
        /*000c*/ 	.word	0x00000000
        /*0010*/ 	.short	0x0000
        /*0012*/ 	.short	0x0000
        /*0014*/ 	.byte	0x00, 0xf0, 0x01, 0x20


	//----- nvinfo : EIATTR_AT_ENTRY_FRAGMENTS
	.align		4
.L_33:
        /*0018*/ 	.byte	0x04, 0x4f
        /*001a*/ 	.short	(.L_35 - .L_34)


	//   ....[0]....
.L_34:
        /*001c*/ 	.word	0x00000007


	//----- nvinfo : EIATTR_RESERVED_SMEM_USED
	.align		4
.L_35:
        /*0020*/ 	.byte	0x01, 0x41
	.zero		2


	//----- nvinfo : EIATTR_SPARSE_MMA_MASK
	.align		4
        /*0024*/ 	.byte	0x03, 0x50
        /*0026*/ 	.short	0x0000


	//----- nvinfo : EIATTR_TCGEN05_2CTA_USED
	.align		4
        /*0028*/ 	.byte	0x01, 0x52
	.zero		2


	//----- nvinfo : EIATTR_MAXREG_COUNT
	.align		4
        /*002c*/ 	.byte	0x03, 0x1b
        /*002e*/ 	.short	0x00ff


	//----- nvinfo : EIATTR_NUM_BARRIERS
	.align		4
        /*0030*/ 	.byte	0x02, 0x4c
        /*0032*/ 	.byte	0x07
	.zero		1


	//----- nvinfo : EIATTR_EXTERNS
	.align		4
        /*0034*/ 	.byte	0x04, 0x0f
        /*0036*/ 	.short	(.L_37 - .L_36)


	//   ....[0]....
	.align		4
.L_36:
        /*0038*/ 	.word	index@(__assertfail)


	//----- nvinfo : EIATTR_MERCURY_ISA_VERSION
	.align		4
.L_37:
        /*003c*/ 	.byte	0x03, 0x5f
        /*003e*/ 	.short	0x0101


	//----- nvinfo : EIATTR_INT_WARP_WIDE_INSTR_OFFSETS
	.align		4
        /*0040*/ 	.byte	0x04, 0x31
        /*0042*/ 	.short	(.L_39 - .L_38)


	//   ....[0]....
.L_38:
        /*0044*/ 	.word	0x00000d80


	//   ....[1]....
        /*0048*/ 	.word	0x00000e20


	//   ....[2]....
        /*004c*/ 	.word	0x00002190


	//   ....[3]....
        /*0050*/ 	.word	0x00004290


	//   ....[4]....
        /*0054*/ 	.word	0x000042c0


	//   ....[5]....
        /*0058*/ 	.word	0x00004310


	//   ....[6]....
        /*005c*/ 	.word	0x00004c30


	//   ....[7]....
        /*0060*/ 	.word	0x00004c90


	//   ....[8]....
        /*0064*/ 	.word	0x00004d80


	//   ....[9]....
        /*0068*/ 	.word	0x00004df0


	//   ....[10]....
        /*006c*/ 	.word	0x00004f00


	//   ....[11]....
        /*0070*/ 	.word	0x00004f90


	//   ....[12]....
        /*0074*/ 	.word	0x00005170


	//   ....[13]....
        /*0078*/ 	.word	0x000052c0


	//   ....[14]....
        /*007c*/ 	.word	0x00006220


	//----- nvinfo : EIATTR_COOP_GROUP_MASK_REGIDS
	.align		4
.L_39:
        /*0080*/ 	.byte	0x04, 0x29
        /*0082*/ 	.short	(.L_41 - .L_40)


	//   ....[0]....
.L_40:
        /*0084*/ 	.word	0xffffffff


	//   ....[1]....
        /*0088*/ 	.word	0xffffffff


	//   ....[2]....
        /*008c*/ 	.word	0xffffffff


	//   ....[3]....
        /*0090*/ 	.word	0xffffffff


	//   ....[4]....
        /*0094*/ 	.word	0xffffffff


	//   ....[5]....
        /*0098*/ 	.word	0xffffffff


	//   ....[6]....
        /*009c*/ 	.word	0xffffffff


	//   ....[7]....
        /*00a0*/ 	.word	0xffffffff


	//   ....[8]....
        /*00a4*/ 	.word	0xffffffff


	//   ....[9]....
        /*00a8*/ 	.word	0xffffffff


	//   ....[10]....
        /*00ac*/ 	.word	0xffffffff


	//   ....[11]....
        /*00b0*/ 	.word	0xffffffff


	//   ....[12]....
        /*00b4*/ 	.word	0xffffffff


	//   ....[13]....
        /*00b8*/ 	.word	0xffffffff


	//----- nvinfo : EIATTR_COOP_GROUP_INSTR_OFFSETS
	.align		4
.L_41:
        /*00bc*/ 	.byte	0x04, 0x28
        /*00be*/ 	.short	(.L_43 - .L_42)


	//   ....[0]....
.L_42:
        /*00c0*/ 	.word	0x000000c0


	//   ....[1]....
        /*00c4*/ 	.word	0x000004f0


	//   ....[2]....
        /*00c8*/ 	.word	0x000006f0


	//   ....[3]....
        /*00cc*/ 	.word	0x00000880


	//   ....[4]....
        /*00d0*/ 	.word	0x00000970


	//   ....[5]....
        /*00d4*/ 	.word	0x00000ad0


	//   ....[6]....
        /*00d8*/ 	.word	0x00000c60


	//   ....[7]....
        /*00dc*/ 	.word	0x00000ea0


	//   ....[8]....
        /*00e0*/ 	.word	0x00002070


	//   ....[9]....
        /*00e4*/ 	.word	0x00003080


	//   ....[10]....
        /*00e8*/ 	.word	0x00003550


	//   ....[11]....
        /*00ec*/ 	.word	0x00003580


	//   ....[12]....
        /*00f0*/ 	.word	0x000041a0


	//   ....[13]....
        /*00f4*/ 	.word	0x000043b0


	//----- nvinfo : EIATTR_VRC_CTA_INIT_COUNT
	.align		4
.L_43:
        /*00f8*/ 	.byte	0x02, 0x4a
        /*00fa*/ 	.byte	0x80
	.zero		1


	//----- nvinfo : EIATTR_SYSCALL_OFFSETS
	.align		4
        /*00fc*/ 	.byte	0x04, 0x46
        /*00fe*/ 	.short	(.L_45 - .L_44)


	//   ....[0]....
.L_44:
        /*0100*/ 	.word	0x00005d90


	//   ....[1]....
        /*0104*/ 	.word	0x00005e80


	//   ....[2]....
        /*0108*/ 	.word	0x00006740


	//   ....[3]....
        /*010c*/ 	.word	0x000073c0


	//   ....[4]....
        /*0110*/ 	.word	0x00008010


	//   ....[5]....
        /*0114*/ 	.word	0x00008c60


	//----- nvinfo : EIATTR_MBARRIER_INSTR_OFFSETS
	.align		4
.L_45:
        /*0118*/ 	.byte	0x04, 0x39
        /*011a*/ 	.short	(.L_47 - .L_46)


	//   ....[0]....
.L_46:
        /*011c*/ 	.word	0x000005e0
        /*0120*/ 	.word	0x000000ff
        /*0124*/ 	.word	0x00000000
        /*0128*/ 	.short	0x0100
        /*012a*/ 	.byte	0x08
	.zero		1


	//   ....[1]....
        /*012c*/ 	.word	0x000005f0
        /*0130*/ 	.word	0x000000ff
        /*0134*/ 	.word	0x00000040
        /*0138*/ 	.short	0x0100
        /*013a*/ 	.byte	0x08
	.zero		1


	//   ....[2]....
        /*013c*/ 	.word	0x00000600
        /*0140*/ 	.word	0x000000ff
        /*0144*/ 	.word	0x00000008
        /*0148*/ 	.short	0x0100
        /*014a*/ 	.byte	0x08
	.zero		1


	//   ....[3]....
        /*014c*/ 	.word	0x00000610
        /*0150*/ 	.word	0x000000ff
        /*0154*/ 	.word	0x00000048
        /*0158*/ 	.short	0x0100
        /*015a*/ 	.byte	0x08
	.zero		1


	//   ....[4]....
        /*015c*/ 	.word	0x00000620
        /*0160*/ 	.word	0x000000ff
        /*0164*/ 	.word	0x00000010
        /*0168*/ 	.short	0x0100
        /*016a*/ 	.byte	0x08
	.zero		1


	//   ....[5]....
        /*016c*/ 	.word	0x00000630
        /*0170*/ 	.word	0x000000ff
        /*0174*/ 	.word	0x00000050
        /*0178*/ 	.short	0x0100
        /*017a*/ 	.byte	0x08
	.zero		1


	//   ....[6]....
        /*017c*/ 	.word	0x00000640
        /*0180*/ 	.word	0x000000ff
        /*0184*/ 	.word	0x00000018
        /*0188*/ 	.short	0x0100
        /*018a*/ 	.byte	0x08
	.zero		1


	//   ....[7]....
        /*018c*/ 	.word	0x00000650
        /*0190*/ 	.word	0x000000ff
        /*0194*/ 	.word	0x00000058
        /*0198*/ 	.short	0x0100
        /*019a*/ 	.byte	0x08
	.zero		1


	//   ....[8]....
        /*019c*/ 	.word	0x00000660
        /*01a0*/ 	.word	0x000000ff
        /*01a4*/ 	.word	0x00000020
        /*01a8*/ 	.short	0x0100
        /*01aa*/ 	.byte	0x08
	.zero		1


	//   ....[9]....
        /*01ac*/ 	.word	0x00000670
        /*01b0*/ 	.word	0x000000ff
        /*01b4*/ 	.word	0x00000060
        /*01b8*/ 	.short	0x0100
        /*01ba*/ 	.byte	0x08
	.zero		1


	//   ....[10]....
        /*01bc*/ 	.word	0x00000680
        /*01c0*/ 	.word	0x000000ff
        /*01c4*/ 	.word	0x00000028
        /*01c8*/ 	.short	0x0100
        /*01ca*/ 	.byte	0x08
	.zero		1


	//   ....[11]....
        /*01cc*/ 	.word	0x00000690
        /*01d0*/ 	.word	0x000000ff
        /*01d4*/ 	.word	0x00000068
        /*01d8*/ 	.short	0x0100
        /*01da*/ 	.byte	0x08
	.zero		1


	//   ....[12]....
        /*01dc*/ 	.word	0x000006a0
        /*01e0*/ 	.word	0x000000ff
        /*01e4*/ 	.word	0x00000030
        /*01e8*/ 	.short	0x0100
        /*01ea*/ 	.byte	0x08
	.zero		1


	//   ....[13]....
        /*01ec*/ 	.word	0x000006b0
        /*01f0*/ 	.word	0x000000ff
        /*01f4*/ 	.word	0x00000070
        /*01f8*/ 	.short	0x0100
        /*01fa*/ 	.byte	0x08
	.zero		1


	//   ....[14]....
        /*01fc*/ 	.word	0x000006c0
        /*0200*/ 	.word	0x000000ff
        /*0204*/ 	.word	0x00000038
        /*0208*/ 	.short	0x0100
        /*020a*/ 	.byte	0x08
	.zero		1


	//   ....[15]....
        /*020c*/ 	.word	0x000006d0
        /*0210*/ 	.word	0x000000ff
        /*0214*/ 	.word	0x00000078
        /*0218*/ 	.short	0x0100
        /*021a*/ 	.byte	0x08
	.zero		1


	//   ....[16]....
        /*021c*/ 	.word	0x000007f0
        /*0220*/ 	.word	0x000000ff
        /*0224*/ 	.word	0x00000080
        /*0228*/ 	.short	0x0100
        /*022a*/ 	.byte	0x09
	.zero		1


	//   ....[17]....
        /*022c*/ 	.word	0x00000800
        /*0230*/ 	.word	0x000000ff
        /*0234*/ 	.word	0x000000a0
        /*0238*/ 	.short	0x0100
        /*023a*/ 	.byte	0x09
	.zero		1


	//   ....[18]....
        /*023c*/ 	.word	0x00000810
        /*0240*/ 	.word	0x000000ff
        /*0244*/ 	.word	0x00000088
        /*0248*/ 	.short	0x0100
        /*024a*/ 	.byte	0x09
	.zero		1


	//   ....[19]....
        /*024c*/ 	.word	0x00000820
        /*0250*/ 	.word	0x000000ff
        /*0254*/ 	.word	0x000000a8
        /*0258*/ 	.short	0x0100
        /*025a*/ 	.byte	0x09
	.zero		1


	//   ....[20]....
        /*025c*/ 	.word	0x00000830
        /*0260*/ 	.word	0x000000ff
        /*0264*/ 	.word	0x00000090
        /*0268*/ 	.short	0x0100
        /*026a*/ 	.byte	0x09
	.zero		1


	//   ....[21]....
        /*026c*/ 	.word	0x00000840
        /*0270*/ 	.word	0x000000ff
        /*0274*/ 	.word	0x000000b0
        /*0278*/ 	.short	0x0100
        /*027a*/ 	.byte	0x09
	.zero		1


	//   ....[22]....
        /*027c*/ 	.word	0x00000850
        /*0280*/ 	.word	0x000000ff
        /*0284*/ 	.word	0x00000098
        /*0288*/ 	.short	0x0100
        /*028a*/ 	.byte	0x09
	.zero		1


	//   ....[23]....
        /*028c*/ 	.word	0x00000860
        /*0290*/ 	.word	0x000000ff
        /*0294*/ 	.word	0x000000b8
        /*0298*/ 	.short	0x0100
        /*029a*/ 	.byte	0x09
	.zero		1


	//   ....[24]....
        /*029c*/ 	.word	0x00000940
        /*02a0*/ 	.word	0x000000ff
        /*02a4*/ 	.word	0x000000c0
        /*02a8*/ 	.short	0x0100
        /*02aa*/ 	.byte	0x08
	.zero		1


	//   ....[25]....
        /*02ac*/ 	.word	0x00000950
        /*02b0*/ 	.word	0x000000ff
        /*02b4*/ 	.word	0x000000c8
        /*02b8*/ 	.short	0x0100
        /*02ba*/ 	.byte	0x08
	.zero		1


	//   ....[26]....
        /*02bc*/ 	.word	0x00000a80
        /*02c0*/ 	.word	0x000000ff
        /*02c4*/ 	.word	0x000000d0
        /*02c8*/ 	.short	0x0100
        /*02ca*/ 	.byte	0x08
	.zero		1


	//   ....[27]....
        /*02cc*/ 	.word	0x00000a90
        /*02d0*/ 	.word	0x000000ff
        /*02d4*/ 	.word	0x000000e0
        /*02d8*/ 	.short	0x0100
        /*02da*/ 	.byte	0x08
	.zero		1


	//   ....[28]....
        /*02dc*/ 	.word	0x00000aa0
        /*02e0*/ 	.word	0x000000ff
        /*02e4*/ 	.word	0x000000d8
        /*02e8*/ 	.short	0x0100
        /*02ea*/ 	.byte	0x08
	.zero		1


	//   ....[29]....
        /*02ec*/ 	.word	0x00000ab0
        /*02f0*/ 	.word	0x000000ff
        /*02f4*/ 	.word	0x000000e8
        /*02f8*/ 	.short	0x0100
        /*02fa*/ 	.byte	0x08
	.zero		1


	//   ....[30]....
        /*02fc*/ 	.word	0x00000bd0
        /*0300*/ 	.word	0x000000ff
        /*0304*/ 	.word	0x000000f0
        /*0308*/ 	.short	0x0100
        /*030a*/ 	.byte	0x09
	.zero		1


	//   ....[31]....
        /*030c*/ 	.word	0x00000be0
        /*0310*/ 	.word	0x000000ff
        /*0314*/ 	.word	0x00000110
        /*0318*/ 	.short	0x0100
        /*031a*/ 	.byte	0x09
	.zero		1


	//   ....[32]....
        /*031c*/ 	.word	0x00000bf0
        /*0320*/ 	.word	0x000000ff
        /*0324*/ 	.word	0x000000f8
        /*0328*/ 	.short	0x0100
        /*032a*/ 	.byte	0x09
	.zero		1


	//   ....[33]....
        /*032c*/ 	.word	0x00000c00
        /*0330*/ 	.word	0x000000ff
        /*0334*/ 	.word	0x00000118
        /*0338*/ 	.short	0x0100
        /*033a*/ 	.byte	0x09
	.zero		1


	//   ....[34]....
        /*033c*/ 	.word	0x00000c10
        /*0340*/ 	.word	0x000000ff
        /*0344*/ 	.word	0x00000100
        /*0348*/ 	.short	0x0100
        /*034a*/ 	.byte	0x09
	.zero		1


	//   ....[35]....
        /*034c*/ 	.word	0x00000c20
        /*0350*/ 	.word	0x000000ff
        /*0354*/ 	.word	0x00000120
        /*0358*/ 	.short	0x0100
        /*035a*/ 	.byte	0x09
	.zero		1


	//   ....[36]....
        /*035c*/ 	.word	0x00000c30
        /*0360*/ 	.word	0x000000ff
        /*0364*/ 	.word	0x00000108
        /*0368*/ 	.short	0x0100
        /*036a*/ 	.byte	0x09
	.zero		1


	//   ....[37]....
        /*036c*/ 	.word	0x00000c40
        /*0370*/ 	.word	0x000000ff
        /*0374*/ 	.word	0x00000128
        /*0378*/ 	.short	0x0100
        /*037a*/ 	.byte	0x09
	.zero		1


	//   ....[38]....
        /*037c*/ 	.word	0x00000d30
        /*0380*/ 	.word	0x000000ff
        /*0384*/ 	.word	0x00000130
        /*0388*/ 	.short	0x0100
        /*038a*/ 	.byte	0x08
	.zero		1


	//   ....[39]....
        /*038c*/ 	.word	0x00000d40
        /*0390*/ 	.word	0x000000ff
        /*0394*/ 	.word	0x00000140
        /*0398*/ 	.short	0x0100
        /*039a*/ 	.byte	0x08
	.zero		1


	//   ....[40]....
        /*039c*/ 	.word	0x00000d50
        /*03a0*/ 	.word	0x000000ff
        /*03a4*/ 	.word	0x00000138
        /*03a8*/ 	.short	0x0100
        /*03aa*/ 	.byte	0x08
	.zero		1


	//   ....[41]....
        /*03ac*/ 	.word	0x00000d60
        /*03b0*/ 	.word	0x000000ff
        /*03b4*/ 	.word	0x00000148
        /*03b8*/ 	.short	0x0100
        /*03ba*/ 	.byte	0x08
	.zero		1


	//   ....[42]....
        /*03bc*/ 	.word	0x00000e50
        /*03c0*/ 	.word	0x000000ff
        /*03c4*/ 	.word	0x00000150
        /*03c8*/ 	.short	0x0100
        /*03ca*/ 	.byte	0x06
	.zero		1


	//   ....[43]....
        /*03cc*/ 	.word	0x00001870
        /*03d0*/ 	.word	0x00000002
        /*03d4*/ 	.word	0x00000140
        /*03d8*/ 	.short	0x010a
        /*03da*/ 	.byte	0xff
	.zero		1


	//   ....[44]....
        /*03dc*/ 	.word	0x000018a0
        /*03e0*/ 	.word	0x00000002
        /*03e4*/ 	.word	0x00000130
        /*03e8*/ 	.short	0x0101
        /*03ea*/ 	.byte	0xff
	.zero		1


	//   ....[45]....
        /*03ec*/ 	.word	0x00001970
        /*03f0*/ 	.word	0x000000ff
        /*03f4*/ 	.word	0x00000040
        /*03f8*/ 	.short	0x010a
        /*03fa*/ 	.byte	0x08
	.zero		1


	//   ....[46]....
        /*03fc*/ 	.word	0x00001a70
        /*0400*/ 	.word	0x000000ff
        /*0404*/ 	.word	0x00000040
        /*0408*/ 	.short	0x010a
        /*040a*/ 	.byte	0x29
	.zero		1


	//   ....[47]....
        /*040c*/ 	.word	0x00001c20
        /*0410*/ 	.word	0x000000ff
        /*0414*/ 	.word	0x00000040
        /*0418*/ 	.short	0x010a
        /*041a*/ 	.byte	0x08
	.zero		1


	//   ....[48]....
        /*041c*/ 	.word	0x00001d20
        /*0420*/ 	.word	0x000000ff
        /*0424*/ 	.word	0x000000c8
        /*0428*/ 	.short	0x0101
        /*042a*/ 	.byte	0x04
	.zero		1


	//   ....[49]....
        /*042c*/ 	.word	0x00001d40
        /*0430*/ 	.word	0x000000ff
        /*0434*/ 	.word	0x00000040
        /*0438*/ 	.short	0x010a
        /*043a*/ 	.byte	0x08
	.zero		1


	//   ....[50]....
        /*043c*/ 	.word	0x00001dc0
        /*0440*/ 	.word	0x000000ff
        /*0444*/ 	.word	0x00000040
        /*0448*/ 	.short	0x010a
        /*044a*/ 	.byte	0x11
	.zero		1


	//   ....[51]....
        /*044c*/ 	.word	0x00001f50
        /*0450*/ 	.word	0x000000ff
        /*0454*/ 	.word	0x00000040
        /*0458*/ 	.short	0x010a
        /*045a*/ 	.byte	0x08
	.zero		1


	//   ....[52]....
        /*045c*/ 	.word	0x000020a0
        /*0460*/ 	.word	0x00000002
        /*0464*/ 	.word	0x000000d0
        /*0468*/ 	.short	0x010a
        /*046a*/ 	.byte	0xff
	.zero		1


	//   ....[53]....
        /*046c*/ 	.word	0x00002160
        /*0470*/ 	.word	0x00000002
        /*0474*/ 	.word	0x00000000
        /*0478*/ 	.short	0x0101
        /*047a*/ 	.byte	0xff
	.zero		1


	//   ....[54]....
        /*047c*/ 	.word	0x000026c0
        /*0480*/ 	.word	0x000000ff
        /*0484*/ 	.word	0x00000000
        /*0488*/ 	.short	0x010a
        /*048a*/ 	.byte	0x05
	.zero		1


	//   ....[55]....
        /*048c*/ 	.word	0x00002750
        /*0490*/ 	.word	0x000000ff
        /*0494*/ 	.word	0x00000000
        /*0498*/ 	.short	0x010a
        /*049a*/ 	.byte	0x05
	.zero		1


	//   ....[56]....
        /*049c*/ 	.word	0x000027e0
        /*04a0*/ 	.word	0x000000ff
        /*04a4*/ 	.word	0x00000000
        /*04a8*/ 	.short	0x010a
        /*04aa*/ 	.byte	0x05
	.zero		1


	//   ....[57]....
        /*04ac*/ 	.word	0x00002870
        /*04b0*/ 	.word	0x000000ff
        /*04b4*/ 	.word	0x00000000
        /*04b8*/ 	.short	0x010a
        /*04ba*/ 	.byte	0x05
	.zero		1


	//   ....[58]....
        /*04bc*/ 	.word	0x00002900
        /*04c0*/ 	.word	0x000000ff
        /*04c4*/ 	.word	0x00000000
        /*04c8*/ 	.short	0x010a
        /*04ca*/ 	.byte	0x05
	.zero		1


	//   ....[59]....
        /*04cc*/ 	.word	0x00002990
        /*04d0*/ 	.word	0x000000ff
        /*04d4*/ 	.word	0x00000000
        /*04d8*/ 	.short	0x010a
        /*04da*/ 	.byte	0x05
	.zero		1


	//   ....[60]....
        /*04dc*/ 	.word	0x00002a20
        /*04e0*/ 	.word	0x000000ff
        /*04e4*/ 	.word	0x00000000
        /*04e8*/ 	.short	0x010a
        /*04ea*/ 	.byte	0x05
	.zero		1


	//   ....[61]....
        /*04ec*/ 	.word	0x00002ac0
        /*04f0*/ 	.word	0x00000000
        /*04f4*/ 	.word	0x00000000
        /*04f8*/ 	.short	0x010a
        /*04fa*/ 	.byte	0xff
	.zero		1


	//   ....[62]....
        /*04fc*/ 	.word	0x00002be0
        /*0500*/ 	.word	0x00000000
        /*0504*/ 	.word	0x00000130
        /*0508*/ 	.short	0x010a
        /*050a*/ 	.byte	0xff
	.zero		1


	//   ....[63]....
        /*050c*/ 	.word	0x00002c50
        /*0510*/ 	.word	0x00000000
        /*0514*/ 	.word	0x00000000
        /*0518*/ 	.short	0x0101
        /*051a*/ 	.byte	0xff
	.zero		1


	//   ....[64]....
        /*051c*/ 	.word	0x00002c70
        /*0520*/ 	.word	0x000000ff
        /*0524*/ 	.word	0x000000e0
        /*0528*/ 	.short	0x010a
        /*052a*/ 	.byte	0x05
	.zero		1


	//   ....[65]....
        /*052c*/ 	.word	0x00002d90
        /*0530*/ 	.word	0x00000000
        /*0534*/ 	.word	0x000000d0
        /*0538*/ 	.short	0x010a
        /*053a*/ 	.byte	0xff
	.zero		1


	//   ....[66]....
        /*053c*/ 	.word	0x00002e90
        /*0540*/ 	.word	0x00000000
        /*0544*/ 	.word	0x00000000
        /*0548*/ 	.short	0x0101
        /*054a*/ 	.byte	0xff
	.zero		1


	//   ....[67]....
        /*054c*/ 	.word	0x00002f20
        /*0550*/ 	.word	0x000000ff
        /*0554*/ 	.word	0x000000e0
        /*0558*/ 	.short	0x0106
        /*055a*/ 	.byte	0x05
	.zero		1


	//   ....[68]....
        /*055c*/ 	.word	0x00002f40
        /*0560*/ 	.word	0x000000ff
        /*0564*/ 	.word	0x000000e0
        /*0568*/ 	.short	0x010a
        /*056a*/ 	.byte	0x05
	.zero		1


	//   ....[69]....
        /*056c*/ 	.word	0x00002fd0
        /*0570*/ 	.word	0x000000ff
        /*0574*/ 	.word	0x000000e0
        /*0578*/ 	.short	0x0106
        /*057a*/ 	.byte	0x04
	.zero		1


	//   ....[70]....
        /*057c*/ 	.word	0x00003010
        /*0580*/ 	.word	0x00000000
        /*0584*/ 	.word	0x000000e0
        /*0588*/ 	.short	0x010a
        /*058a*/ 	.byte	0xff
	.zero		1


	//   ....[71]....
        /*058c*/ 	.word	0x00003250
        /*0590*/ 	.word	0x000000ff
        /*0594*/ 	.word	0x00000008
        /*0598*/ 	.short	0x010a
        /*059a*/ 	.byte	0x06
	.zero		1


	//   ....[72]....
        /*059c*/ 	.word	0x00003270
        /*05a0*/ 	.word	0x000000ff
        /*05a4*/ 	.word	0x00000008
        /*05a8*/ 	.short	0x010a
        /*05aa*/ 	.byte	0x06
	.zero		1


	//   ....[73]....
        /*05ac*/ 	.word	0x00003400
        /*05b0*/ 	.word	0x000000ff
        /*05b4*/ 	.word	0x00000008
        /*05b8*/ 	.short	0x010a
        /*05ba*/ 	.byte	0x06
	.zero		1


	//   ....[74]....
        /*05bc*/ 	.word	0x00003420
        /*05c0*/ 	.word	0x000000ff
        /*05c4*/ 	.word	0x00000008
        /*05c8*/ 	.short	0x010a
        /*05ca*/ 	.byte	0x06
	.zero		1


	//   ....[75]....
        /*05cc*/ 	.word	0x000034e0
        /*05d0*/ 	.word	0x000000ff
        /*05d4*/ 	.word	0x00000000
        /*05d8*/ 	.short	0x0101
        /*05da*/ 	.byte	0x07
	.zero		1


	//   ....[76]....
        /*05dc*/ 	.word	0x00003820
        /*05e0*/ 	.word	0x00000000
        /*05e4*/ 	.word	0x000000d0
        /*05e8*/ 	.short	0x010a
        /*05ea*/ 	.byte	0xff
	.zero		1


	//   ....[77]....
        /*05ec*/ 	.word	0x000038e0
        /*05f0*/ 	.word	0x00000000
        /*05f4*/ 	.word	0x00000000
        /*05f8*/ 	.short	0x0101
        /*05fa*/ 	.byte	0xff
	.zero		1


	//   ....[78]....
        /*05fc*/ 	.word	0x000039a0
        /*0600*/ 	.word	0x000000ff
        /*0604*/ 	.word	0x00000000
        /*0608*/ 	.short	0x010a
        /*060a*/ 	.byte	0x08
	.zero		1


	//   ....[79]....
        /*060c*/ 	.word	0x000039b0
        /*0610*/ 	.word	0x000000ff
        /*0614*/ 	.word	0x00000110
        /*0618*/ 	.short	0x010a
        /*061a*/ 	.byte	0x09
	.zero		1


	//   ....[80]....
        /*061c*/ 	.word	0x00003a60
        /*0620*/ 	.word	0x000000ff
        /*0624*/ 	.word	0x00000000
        /*0628*/ 	.short	0x010a
        /*062a*/ 	.byte	0x08
	.zero		1


	//   ....[81]....
        /*062c*/ 	.word	0x00003b90
        /*0630*/ 	.word	0x000000ff
        /*0634*/ 	.word	0x00000000
        /*0638*/ 	.short	0x010a
        /*063a*/ 	.byte	0x1e
	.zero		1


	//   ....[82]....
        /*063c*/ 	.word	0x00003e90
        /*0640*/ 	.word	0x000000ff
        /*0644*/ 	.word	0x00000000
        /*0648*/ 	.short	0x010a
        /*064a*/ 	.byte	0x08
	.zero		1


	//   ....[83]....
        /*064c*/ 	.word	0x00003f20
        /*0650*/ 	.word	0x000000ff
        /*0654*/ 	.word	0x00000000
        /*0658*/ 	.short	0x010a
        /*065a*/ 	.byte	0x08
	.zero		1


	//   ....[84]....
        /*065c*/ 	.word	0x00003fb0
        /*0660*/ 	.word	0x000000ff
        /*0664*/ 	.word	0x00000000
        /*0668*/ 	.short	0x010a
        /*066a*/ 	.byte	0x08
	.zero		1


	//   ....[85]....
        /*066c*/ 	.word	0x00004050
        /*0670*/ 	.word	0x00000000
        /*0674*/ 	.word	0x00000000
        /*0678*/ 	.short	0x010a
        /*067a*/ 	.byte	0xff
	.zero		1


	//   ....[86]....
        /*067c*/ 	.word	0x00004090
        /*0680*/ 	.word	0x00000000
        /*0684*/ 	.word	0x00000000
        /*0688*/ 	.short	0x010a
        /*068a*/ 	.byte	0xff
	.zero		1


	//   ....[87]....
        /*068c*/ 	.word	0x00004100
        /*0690*/ 	.word	0x000000ff
        /*0694*/ 	.word	0x00000000
        /*0698*/ 	.short	0x0101
        /*069a*/ 	.byte	0x05
	.zero		1


	//   ....[88]....
        /*069c*/ 	.word	0x00004140
        /*06a0*/ 	.word	0x000000ff
        /*06a4*/ 	.word	0x00000150
        /*06a8*/ 	.short	0x010a
        /*06aa*/ 	.byte	0x07
	.zero		1


	//   ....[89]....
        /*06ac*/ 	.word	0x00004190
        /*06b0*/ 	.word	0x000000ff
        /*06b4*/ 	.word	0x00000000
        /*06b8*/ 	.short	0x0101
        /*06ba*/ 	.byte	0x05
	.zero		1


	//   ....[90]....
        /*06bc*/ 	.word	0x000045e0
        /*06c0*/ 	.word	0x00000000
        /*06c4*/ 	.word	0x000000d0
        /*06c8*/ 	.short	0x010a
        /*06ca*/ 	.byte	0xff
	.zero		1


	//   ....[91]....
        /*06cc*/ 	.word	0x000046a0
        /*06d0*/ 	.word	0x00000000
        /*06d4*/ 	.word	0x00000000
        /*06d8*/ 	.short	0x0101
        /*06da*/ 	.byte	0xff
	.zero		1


	//   ....[92]....
        /*06dc*/ 	.word	0x000049c0
        /*06e0*/ 	.word	0x000000ff
        /*06e4*/ 	.word	0x000000c8
        /*06e8*/ 	.short	0x010a
        /*06ea*/ 	.byte	0x06
	.zero		1


	//   ....[93]....
        /*06ec*/ 	.word	0x00004bb0
        /*06f0*/ 	.word	0x000000ff
        /*06f4*/ 	.word	0x000000a0
        /*06f8*/ 	.short	0x010a
        /*06fa*/ 	.byte	0x06
	.zero		1


	//   ....[94]....
        /*06fc*/ 	.word	0x00004d30
        /*0700*/ 	.word	0x000000ff
        /*0704*/ 	.word	0x00000080
        /*0708*/ 	.short	0x010b
        /*070a*/ 	.byte	0x06
	.zero		1


	//   ....[95]....
        /*070c*/ 	.word	0x00004d40
        /*0710*/ 	.word	0x000000ff
        /*0714*/ 	.word	0x00000000
        /*0718*/ 	.short	0x0101
        /*071a*/ 	.byte	0x08
	.zero		1


	//   ....[96]....
        /*071c*/ 	.word	0x00004d50
        /*0720*/ 	.word	0x000000ff
        /*0724*/ 	.word	0x000000a8
        /*0728*/ 	.short	0x010a
        /*072a*/ 	.byte	0x06
	.zero		1


	//   ....[97]....
        /*072c*/ 	.word	0x00004ea0
        /*0730*/ 	.word	0x000000ff
        /*0734*/ 	.word	0x00000088
        /*0738*/ 	.short	0x010b
        /*073a*/ 	.byte	0x06
	.zero		1


	//   ....[98]....
        /*073c*/ 	.word	0x00004eb0
        /*0740*/ 	.word	0x000000ff
        /*0744*/ 	.word	0x00000000
        /*0748*/ 	.short	0x0101
        /*074a*/ 	.byte	0x08
	.zero		1


	//   ....[99]....
        /*074c*/ 	.word	0x00004ec0
        /*0750*/ 	.word	0x000000ff
        /*0754*/ 	.word	0x000000b0
        /*0758*/ 	.short	0x010a
        /*075a*/ 	.byte	0x06
	.zero		1


	//   ....[100]....
        /*075c*/ 	.word	0x00005050
        /*0760*/ 	.word	0x000000ff
        /*0764*/ 	.word	0x00000090
        /*0768*/ 	.short	0x010b
        /*076a*/ 	.byte	0x06
	.zero		1


	//   ....[101]....
        /*076c*/ 	.word	0x000050b0
        /*0770*/ 	.word	0x000000ff
        /*0774*/ 	.word	0x00000000
        /*0778*/ 	.short	0x0101
        /*077a*/ 	.byte	0x08
	.zero		1


	//   ....[102]....
        /*077c*/ 	.word	0x000050d0
        /*0780*/ 	.word	0x000000ff
        /*0784*/ 	.word	0x000000b8
        /*0788*/ 	.short	0x010a
        /*078a*/ 	.byte	0x06
	.zero		1


	//   ....[103]....
        /*078c*/ 	.word	0x00005310
        /*0790*/ 	.word	0x000000ff
        /*0794*/ 	.word	0x00000098
        /*0798*/ 	.short	0x010b
        /*079a*/ 	.byte	0x06
	.zero		1


	//   ....[104]....
        /*079c*/ 	.word	0x00005330
        /*07a0*/ 	.word	0x000000ff
        /*07a4*/ 	.word	0x00000000
        /*07a8*/ 	.short	0x0101
        /*07aa*/ 	.byte	0x0d
	.zero		1


	//   ....[105]....
        /*07ac*/ 	.word	0x00005360
        /*07b0*/ 	.word	0x000000ff
        /*07b4*/ 	.word	0x000000a0
        /*07b8*/ 	.short	0x010a
        /*07ba*/ 	.byte	0x06
	.zero		1


	//   ....[106]....
        /*07bc*/ 	.word	0x00005380
        /*07c0*/ 	.word	0x000000ff
        /*07c4*/ 	.word	0x000000a8
        /*07c8*/ 	.short	0x010a
        /*07ca*/ 	.byte	0x06
	.zero		1


	//   ....[107]....
        /*07cc*/ 	.word	0x000053a0
        /*07d0*/ 	.word	0x000000ff
        /*07d4*/ 	.word	0x000000b0
        /*07d8*/ 	.short	0x010a
        /*07da*/ 	.byte	0x06
	.zero		1


	//   ....[108]....
        /*07dc*/ 	.word	0x000053e0
        /*07e0*/ 	.word	0x00000000
        /*07e4*/ 	.word	0x000000b8
        /*07e8*/ 	.short	0x010a
        /*07ea*/ 	.byte	0xff
	.zero		1


	//   ....[109]....
        /*07ec*/ 	.word	0x00005750
        /*07f0*/ 	.word	0x00000000
        /*07f4*/ 	.word	0x000000d0
        /*07f8*/ 	.short	0x010a
        /*07fa*/ 	.byte	0xff
	.zero		1


	//   ....[110]....
        /*07fc*/ 	.word	0x00005860
        /*0800*/ 	.word	0x00000000
        /*0804*/ 	.word	0x00000000
        /*0808*/ 	.short	0x0101
        /*080a*/ 	.byte	0xff
	.zero		1


	//   ....[111]....
        /*080c*/ 	.word	0x000062e0
        /*0810*/ 	.word	0x000000ff
        /*0814*/ 	.word	0x00000080
        /*0818*/ 	.short	0x010a
        /*081a*/ 	.byte	0x29
	.zero		1


	//   ....[112]....
        /*081c*/ 	.word	0x000063e0
        /*0820*/ 	.word	0x00000076
        /*0824*/ 	.word	0x000000f0
        /*0828*/ 	.short	0x010a
        /*082a*/ 	.byte	0xff
	.zero		1


	//   ....[113]....
        /*082c*/ 	.word	0x00006530
        /*0830*/ 	.word	0x000000ff
        /*0834*/ 	.word	0x00000080
        /*0838*/ 	.short	0x010a
        /*083a*/ 	.byte	0x29
	.zero		1


	//   ....[114]....
        /*083c*/ 	.word	0x00006620
        /*0840*/ 	.word	0x00000076
        /*0844*/ 	.word	0x000000f0
        /*0848*/ 	.short	0x010a
        /*084a*/ 	.byte	0xff
	.zero		1


	//   ....[115]....
        /*084c*/ 	.word	0x000070f0
        /*0850*/ 	.word	0x00000000
        /*0854*/ 	.word	0x00000000
        /*0858*/ 	.short	0x0101
        /*085a*/ 	.byte	0xff
	.zero		1


	//   ....[116]....
        /*085c*/ 	.word	0x00007100
        /*0860*/ 	.word	0x00000003
        /*0864*/ 	.word	0x00000080
        /*0868*/ 	.short	0x010a
        /*086a*/ 	.byte	0xff
	.zero		1


	//   ....[117]....
        /*086c*/ 	.word	0x000071e0
        /*0870*/ 	.word	0x00000003
        /*0874*/ 	.word	0x00000080
        /*0878*/ 	.short	0x010a
        /*087a*/ 	.byte	0xff
	.zero		1


	//   ....[118]....
        /*087c*/ 	.word	0x00007d40
        /*0880*/ 	.word	0x00000030
        /*0884*/ 	.word	0x00000000
        /*0888*/ 	.short	0x0101
        /*088a*/ 	.byte	0xff
	.zero		1


	//   ....[119]....
        /*088c*/ 	.word	0x00007d60
        /*0890*/ 	.word	0x00000000
        /*0894*/ 	.word	0x00000080
        /*0898*/ 	.short	0x010a
        /*089a*/ 	.byte	0xff
	.zero		1


	//   ....[120]....
        /*089c*/ 	.word	0x00007e30
        /*08a0*/ 	.word	0x00000000
        /*08a4*/ 	.word	0x00000080
        /*08a8*/ 	.short	0x010a
        /*08aa*/ 	.byte	0xff
	.zero		1


	//   ....[121]....
        /*08ac*/ 	.word	0x00008990
        /*08b0*/ 	.word	0x00000030
        /*08b4*/ 	.word	0x00000000
        /*08b8*/ 	.short	0x0101
        /*08ba*/ 	.byte	0xff
	.zero		1


	//   ....[122]....
        /*08bc*/ 	.word	0x000089b0
        /*08c0*/ 	.word	0x00000000
        /*08c4*/ 	.word	0x00000080
        /*08c8*/ 	.short	0x010a
        /*08ca*/ 	.byte	0xff
	.zero		1


	//   ....[123]....
        /*08cc*/ 	.word	0x00008a80
        /*08d0*/ 	.word	0x00000000
        /*08d4*/ 	.word	0x00000080
        /*08d8*/ 	.short	0x010a
        /*08da*/ 	.byte	0xff
	.zero		1


	//   ....[124]....
        /*08dc*/ 	.word	0x00008e70
        /*08e0*/ 	.word	0x00000076
        /*08e4*/ 	.word	0x00000000
        /*08e8*/ 	.short	0x0101
        /*08ea*/ 	.byte	0xff
	.zero		1


	//   ....[125]....
        /*08ec*/ 	.word	0x00009630
        /*08f0*/ 	.word	0x00000000
        /*08f4*/ 	.word	0x00000000
        /*08f8*/ 	.short	0x0101
        /*08fa*/ 	.byte	0xff
	.zero		1


	//   ....[126]....
        /*08fc*/ 	.word	0x000098c0
        /*0900*/ 	.word	0x000000ff
        /*0904*/ 	.word	0x00000000
        /*0908*/ 	.short	0x0101
        /*090a*/ 	.byte	0x04
	.zero		1


	//   ....[127]....
        /*090c*/ 	.word	0x000098e0
        /*0910*/ 	.word	0x00000002
        /*0914*/ 	.word	0x00000140
        /*0918*/ 	.short	0x010a
        /*091a*/ 	.byte	0xff
	.zero		1


	//   ....[128]....
        /*091c*/ 	.word	0x00009940
        /*0920*/ 	.word	0x00000002
        /*0924*/ 	.word	0x00000040
        /*0928*/ 	.short	0x010a
        /*092a*/ 	.byte	0xff
	.zero		1


	//   ....[129]....
        /*092c*/ 	.word	0x000099a0
        /*0930*/ 	.word	0x00000002
        /*0934*/ 	.word	0x00000040
        /*0938*/ 	.short	0x010a
        /*093a*/ 	.byte	0xff
	.zero		1


	//   ....[130]....
        /*093c*/ 	.word	0x000099f0
        /*0940*/ 	.word	0x00000002
        /*0944*/ 	.word	0x000000d0
        /*0948*/ 	.short	0x010a
        /*094a*/ 	.byte	0xff
	.zero		1


	//   ....[131]....
        /*094c*/ 	.word	0x00009a50
        /*0950*/ 	.word	0x00000000
        /*0954*/ 	.word	0x00000000
        /*0958*/ 	.short	0x010a
        /*095a*/ 	.byte	0xff
	.zero		1


	//   ....[132]....
        /*095c*/ 	.word	0x00009ab0
        /*0960*/ 	.word	0x00000000
        /*0964*/ 	.word	0x00000000
        /*0968*/ 	.short	0x010a
        /*096a*/ 	.byte	0xff
	.zero		1


	//   ....[133]....
        /*096c*/ 	.word	0x00009b10
        /*0970*/ 	.word	0x00000000
        /*0974*/ 	.word	0x00000000
        /*0978*/ 	.short	0x010a
        /*097a*/ 	.byte	0xff
	.zero		1


	//   ....[134]....
        /*097c*/ 	.word	0x00009b70
        /*0980*/ 	.word	0x00000000
        /*0984*/ 	.word	0x00000000
        /*0988*/ 	.short	0x010a
        /*098a*/ 	.byte	0xff
	.zero		1


	//   ....[135]....
        /*098c*/ 	.word	0x00009bd0
        /*0990*/ 	.word	0x00000000
        /*0994*/ 	.word	0x00000000
        /*0998*/ 	.short	0x010a
        /*099a*/ 	.byte	0xff
	.zero		1


	//   ....[136]....
        /*099c*/ 	.word	0x00009c30
        /*09a0*/ 	.word	0x00000000
        /*09a4*/ 	.word	0x00000000
        /*09a8*/ 	.short	0x010a
        /*09aa*/ 	.byte	0xff
	.zero		1


	//   ....[137]....
        /*09ac*/ 	.word	0x00009c90
        /*09b0*/ 	.word	0x00000000
        /*09b4*/ 	.word	0x00000000
        /*09b8*/ 	.short	0x010a
        /*09ba*/ 	.byte	0xff
	.zero		1


	//   ....[138]....
        /*09bc*/ 	.word	0x00009ce0
        /*09c0*/ 	.word	0x00000000
        /*09c4*/ 	.word	0x00000130
        /*09c8*/ 	.short	0x010a
        /*09ca*/ 	.byte	0xff
	.zero		1


	//   ....[139]....
        /*09cc*/ 	.word	0x00009d40
        /*09d0*/ 	.word	0x00000000
        /*09d4*/ 	.word	0x000000e0
        /*09d8*/ 	.short	0x010a
        /*09da*/ 	.byte	0xff
	.zero		1


	//   ....[140]....
        /*09dc*/ 	.word	0x00009d90
        /*09e0*/ 	.word	0x00000000
        /*09e4*/ 	.word	0x000000d0
        /*09e8*/ 	.short	0x010a
        /*09ea*/ 	.byte	0xff
	.zero		1


	//   ....[141]....
        /*09ec*/ 	.word	0x00009df0
        /*09f0*/ 	.word	0x00000000
        /*09f4*/ 	.word	0x000000e0
        /*09f8*/ 	.short	0x010a
        /*09fa*/ 	.byte	0xff
	.zero		1


	//   ....[142]....
        /*09fc*/ 	.word	0x00009e50
        /*0a00*/ 	.word	0x00000003
        /*0a04*/ 	.word	0x00000008
        /*0a08*/ 	.short	0x010a
        /*0a0a*/ 	.byte	0xff
	.zero		1


	//   ....[143]....
        /*0a0c*/ 	.word	0x00009f30
        /*0a10*/ 	.word	0x00000000
        /*0a14*/ 	.word	0x00000008
        /*0a18*/ 	.short	0x010a
        /*0a1a*/ 	.byte	0xff
	.zero		1


	//   ....[144]....
        /*0a1c*/ 	.word	0x00009f80
        /*0a20*/ 	.word	0x00000000
        /*0a24*/ 	.word	0x000000d0
        /*0a28*/ 	.short	0x010a
        /*0a2a*/ 	.byte	0xff
	.zero		1


	//   ....[145]....
        /*0a2c*/ 	.word	0x00009fe0
        /*0a30*/ 	.word	0x00000000
        /*0a34*/ 	.word	0x00000110
        /*0a38*/ 	.short	0x010a
        /*0a3a*/ 	.byte	0xff
	.zero		1


	//   ....[146]....
        /*0a3c*/ 	.word	0x0000a040
        /*0a40*/ 	.word	0x00000000
        /*0a44*/ 	.word	0x00000000
        /*0a48*/ 	.short	0x010a
        /*0a4a*/ 	.byte	0xff
	.zero		1


	//   ....[147]....
        /*0a4c*/ 	.word	0x0000a0a0
        /*0a50*/ 	.word	0x00000000
        /*0a54*/ 	.word	0x00000000
        /*0a58*/ 	.short	0x010a
        /*0a5a*/ 	.byte	0xff
	.zero		1


	//   ....[148]....
        /*0a5c*/ 	.word	0x0000a100
        /*0a60*/ 	.word	0x00000000
        /*0a64*/ 	.word	0x00000000
        /*0a68*/ 	.short	0x010a
        /*0a6a*/ 	.byte	0xff
	.zero		1


	//   ....[149]....
        /*0a6c*/ 	.word	0x0000a160
        /*0a70*/ 	.word	0x00000000
        /*0a74*/ 	.word	0x00000000
        /*0a78*/ 	.short	0x010a
        /*0a7a*/ 	.byte	0xff
	.zero		1


	//   ....[150]....
        /*0a7c*/ 	.word	0x0000a1c0
        /*0a80*/ 	.word	0x00000000
        /*0a84*/ 	.word	0x00000150
        /*0a88*/ 	.short	0x010a
        /*0a8a*/ 	.byte	0xff
	.zero		1


	//   ....[151]....
        /*0a8c*/ 	.word	0x0000a210
        /*0a90*/ 	.word	0x00000000
        /*0a94*/ 	.word	0x000000d0
        /*0a98*/ 	.short	0x010a
        /*0a9a*/ 	.byte	0xff
	.zero		1


	//   ....[152]....
        /*0a9c*/ 	.word	0x0000a270
        /*0aa0*/ 	.word	0x00000000
        /*0aa4*/ 	.word	0x000000c8
        /*0aa8*/ 	.short	0x010a
        /*0aaa*/ 	.byte	0xff
	.zero		1


	//   ....[153]....
        /*0aac*/ 	.word	0x0000a2d0
        /*0ab0*/ 	.word	0x00000000
        /*0ab4*/ 	.word	0x000000a0
        /*0ab8*/ 	.short	0x010a
        /*0aba*/ 	.byte	0xff
	.zero		1


	//   ....[154]....
        /*0abc*/ 	.word	0x0000a330
        /*0ac0*/ 	.word	0x00000000
        /*0ac4*/ 	.word	0x000000a8
        /*0ac8*/ 	.short	0x010a
        /*0aca*/ 	.byte	0xff
	.zero		1


	//   ....[155]....
        /*0acc*/ 	.word	0x0000a390
        /*0ad0*/ 	.word	0x00000000
        /*0ad4*/ 	.word	0x000000b0
        /*0ad8*/ 	.short	0x010a
        /*0ada*/ 	.byte	0xff
	.zero		1


	//   ....[156]....
        /*0adc*/ 	.word	0x0000a3f0
        /*0ae0*/ 	.word	0x00000000
        /*0ae4*/ 	.word	0x000000b8
        /*0ae8*/ 	.short	0x010a
        /*0aea*/ 	.byte	0xff
	.zero		1


	//   ....[157]....
        /*0aec*/ 	.word	0x0000a450
        /*0af0*/ 	.word	0x00000000
        /*0af4*/ 	.word	0x000000a0
        /*0af8*/ 	.short	0x010a
        /*0afa*/ 	.byte	0xff
	.zero		1


	//   ....[158]....
        /*0afc*/ 	.word	0x0000a4b0
        /*0b00*/ 	.word	0x00000000
        /*0b04*/ 	.word	0x000000a8
        /*0b08*/ 	.short	0x010a
        /*0b0a*/ 	.byte	0xff
	.zero		1


	//   ....[159]....
        /*0b0c*/ 	.word	0x0000a510
        /*0b10*/ 	.word	0x00000000
        /*0b14*/ 	.word	0x000000b0
        /*0b18*/ 	.short	0x010a
        /*0b1a*/ 	.byte	0xff
	.zero		1


	//   ....[160]....
        /*0b1c*/ 	.word	0x0000a560
        /*0b20*/ 	.word	0x00000000
        /*0b24*/ 	.word	0x000000d0
        /*0b28*/ 	.short	0x010a
        /*0b2a*/ 	.byte	0xff
	.zero		1


	//   ....[161]....
        /*0b2c*/ 	.word	0x0000a5c0
        /*0b30*/ 	.word	0x00000003
        /*0b34*/ 	.word	0x00000080
        /*0b38*/ 	.short	0x010a
        /*0b3a*/ 	.byte	0xff
	.zero		1


	//   ....[162]....
        /*0b3c*/ 	.word	0x0000a610
        /*0b40*/ 	.word	0x00000076
        /*0b44*/ 	.word	0x000000f0
        /*0b48*/ 	.short	0x010a
        /*0b4a*/ 	.byte	0xff
	.zero		1


	//   ....[163]....
        /*0b4c*/ 	.word	0x0000a660
        /*0b50*/ 	.word	0x00000003
        /*0b54*/ 	.word	0x00000080
        /*0b58*/ 	.short	0x010a
        /*0b5a*/ 	.byte	0xff
	.zero		1


	//   ....[164]....
        /*0b5c*/ 	.word	0x0000a6b0
        /*0b60*/ 	.word	0x00000000
        /*0b64*/ 	.word	0x00000080
        /*0b68*/ 	.short	0x010a
        /*0b6a*/ 	.byte	0xff
	.zero		1


	//   ....[165]....
        /*0b6c*/ 	.word	0x0000a700
        /*0b70*/ 	.word	0x00000000
        /*0b74*/ 	.word	0x00000080
        /*0b78*/ 	.short	0x010a
        /*0b7a*/ 	.byte	0xff
	.zero		1


	//----- nvinfo : EIATTR_NUM_MBARRIERS
	.align		4
.L_47:
        /*0b7c*/ 	.byte	0x03, 0x38
        /*0b7e*/ 	.short	0x002b


	//----- nvinfo : EIATTR_EXIT_INSTR_OFFSETS
	.align		4
        /*0b80*/ 	.byte	0x04, 0x1c
        /*0b82*/ 	.short	(.L_49 - .L_48)


	//   ....[0]....
.L_48:
        /*0b84*/ 	.word	0x00002af0


	//   ....[1]....
        /*0b88*/ 	.word	0x00002fe0


	//   ....[2]....
        /*0b8c*/ 	.word	0x00003040


	//   ....[3]....
        /*0b90*/ 	.word	0x000043c0


	//   ....[4]....
        /*0b94*/ 	.word	0x00005410


	//   ....[5]....
        /*0b98*/ 	.word	0x00005450


	//   ....[6]....
        /*0b9c*/ 	.word	0x000097c0


	//   ....[7]....
        /*0ba0*/ 	.word	0x00009830


	//   ....[8]....
        /*0ba4*/ 	.word	0x00009860


	//   ....[9]....
        /*0ba8*/ 	.word	0x000098d0


	//----- nvinfo : EIATTR_MAX_THREADS
	.align		4
.L_49:
        /*0bac*/ 	.byte	0x04, 0x05
        /*0bae*/ 	.short	(.L_51 - .L_50)
.L_50:
        /*0bb0*/ 	.word	0x00000100
        /*0bb4*/ 	.word	0x00000001
        /*0bb8*/ 	.word	0x00000001


	//----- nvinfo : EIATTR_CRS_STACK_SIZE
	.align		4
.L_51:
        /*0bbc*/ 	.byte	0x04, 0x1e
        /*0bbe*/ 	.short	(.L_53 - .L_52)
.L_52:
        /*0bc0*/ 	.word	0x00000000


	//----- nvinfo : EIATTR_CBANK_PARAM_SIZE
	.align		4
.L_53:
        /*0bc4*/ 	.byte	0x03, 0x19
        /*0bc6*/ 	.short	0x0800


	//----- nvinfo : EIATTR_PARAM_CBANK
	.align		4
        /*0bc8*/ 	.byte	0x04, 0x0a
        /*0bca*/ 	.short	(.L_55 - .L_54)
	.align		4
.L_54:
        /*0bcc*/ 	.word	index@(.nv.constant0._ZN7cutlass13device_kernelINS_4gemm6kernel13GemmUniversalIN4cute5tupleIJiiiiEEENS1_10collective13CollectiveMmaINS1_35MainloopSm100TmaUmmaWarpSpecializedILi8ELi2ELi4ENS5_IJNS4_1CILi2EEENSA_ILi1EEESC_EEEEENS5_IJNSA_ILi256EEENSA_ILi128EEENSA_ILi64EEEEEENS_10bfloat16_tENS5_IJlSC_lEEESJ_SK_NS4_8TiledMMAINS4_8MMA_AtomIJNS4_26SM100_MMA_F16BF16_2x1SM_SSISJ_SJ_fLi256ELi128ELNS4_4UMMA5MajorE0ELSP_0ELNSO_7ScaleInE0ELSQ_0EEEEEENS4_6LayoutINS5_IJSC_SC_SC_EEENS5_IJNSA_ILi0EEESV_SV_EEEEENS5_IJNS4_10UnderscoreESY_SY_EEEEENS4_18SM100_TMA_2SM_LOADENS4_14ComposedLayoutINS4_7SwizzleILi3ELi4ELi3EEENS4_18smem_ptr_flag_bitsILi16EEENST_INS5_IJNSA_ILi8EEESH_EEENS5_IJSH_SC_EEEEEEEvNS4_8identityES11_S1B_vS1C_EENS_8epilogue10collective18CollectiveEpilogueINS1E_23Sm100TmaWarpSpecializedILi4ELi2ELi32ELb1ELb0EEEJNS5_IJSG_SG_SH_EEENS5_IJNST_ISG_SC_EENST_INSA_ILi32EEESC_EEEEESJ_SK_SJ_SK_NS1E_6fusion15FusionCallbacksIS1I_NS1O_17LinCombPerRowBiasISJ_fSJ_SJ_fLi8ELNS_15FloatRoundStyleE2EEES1J_S1N_JEEENS4_5SM1004TMEM4LOAD26SM100_TMEM_LOAD_32dp32b32xENS4_13SM90_TMA_LOADENS12_INS13_ILi2ELi4ELi3EEES16_NST_INS5_IJS17_S1L_EEENS5_IJS1L_SC_EEEEEEENS4_39AutoVectorizingCopyWithAssumedAlignmentILi128EEENS4_14SM90_TMA_STOREES23_S25_S25_EEEvvEEEEvNT_6ParamsE)
        /*0bd0*/ 	.short	0x0380
        /*0bd2*/ 	.short	0x0800


	//----- nvinfo : EIATTR_SW_WAR
	.align		4
.L_55:
        /*0bd4*/ 	.byte	0x04, 0x36
        /*0bd6*/ 	.short	(.L_57 - .L_56)
.L_56:
        /*0bd8*/ 	.word	0x00000008
.L_57:


//--------------------- .nv.callgraph             --------------------------
	.section	.nv.callgraph,"",@"SHT_CUDA_CALLGRAPH"
	.align	4
	.sectionentsize	8
	.align		4
        /*0000*/ 	.word	0x00000000
	.align		4
        /*0004*/ 	.word	0xffffffff
	.align		4
        /*0008*/ 	.word	index@(_ZN7cutlass13device_kernelINS_4gemm6kernel13GemmUniversalIN4cute5tupleIJiiiiEEENS1_10collective13CollectiveMmaINS1_35MainloopSm100TmaUmmaWarpSpecializedILi8ELi2ELi4ENS5_IJNS4_1CILi2EEENSA_ILi1EEESC_EEEEENS5_IJNSA_ILi256EEENSA_ILi128EEENSA_ILi64EEEEEENS_10bfloat16_tENS5_IJlSC_lEEESJ_SK_NS4_8TiledMMAINS4_8MMA_AtomIJNS4_26SM100_MMA_F16BF16_2x1SM_SSISJ_SJ_fLi256ELi128ELNS4_4UMMA5MajorE0ELSP_0ELNSO_7ScaleInE0ELSQ_0EEEEEENS4_6LayoutINS5_IJSC_SC_SC_EEENS5_IJNSA_ILi0EEESV_SV_EEEEENS5_IJNS4_10UnderscoreESY_SY_EEEEENS4_18SM100_TMA_2SM_LOADENS4_14ComposedLayoutINS4_7SwizzleILi3ELi4ELi3EEENS4_18smem_ptr_flag_bitsILi16EEENST_INS5_IJNSA_ILi8EEESH_EEENS5_IJSH_SC_EEEEEEEvNS4_8identityES11_S1B_vS1C_EENS_8epilogue10collective18CollectiveEpilogueINS1E_23Sm100TmaWarpSpecializedILi4ELi2ELi32ELb1ELb0EEEJNS5_IJSG_SG_SH_EEENS5_IJNST_ISG_SC_EENST_INSA_ILi32EEESC_EEEEESJ_SK_SJ_SK_NS1E_6fusion15FusionCallbacksIS1I_NS1O_17LinCombPerRowBiasISJ_fSJ_SJ_fLi8ELNS_15FloatRoundStyleE2EEES1J_S1N_JEEENS4_5SM1004TMEM4LOAD26SM100_TMEM_LOAD_32dp32b32xENS4_13SM90_TMA_LOADENS12_INS13_ILi2ELi4ELi3EEES16_NST_INS5_IJS17_S1L_EEENS5_IJS1L_SC_EEEEEEENS4_39AutoVectorizingCopyWithAssumedAlignmentILi128EEENS4_14SM90_TMA_STOREES23_S25_S25_EEEvvEEEEvNT_6ParamsE)
	.align		4
        /*000c*/ 	.word	index@(__assertfail)
	.align		4
        /*0010*/ 	.word	0x00000000
	.align		4
        /*0014*/ 	.word	0xfffffffe
	.align		4
        /*0018*/ 	.word	0x00000000
	.align		4
        /*001c*/ 	.word	0xfffffffd
	.align		4
        /*0020*/ 	.word	0x00000000
	.align		4
        /*0024*/ 	.word	0xfffffffc


//--------------------- .nv.constant4             --------------------------
	.section	.nv.constant4,"a",@progbits
	.align	8
	.align		8
.nv.constant4:
        /*0000*/ 	.dword	__assertfail
	.align		8
        /*0008*/ 	.dword	__unnamed_1
	.align		8
        /*0010*/ 	.dword	__unnamed_2
	.align		8
        /*0018*/ 	.dword	_ZN39_INTERNAL_24432497_4_k_cu_81737e1a_30374cuda3std3__45__cpo5beginE
	.align		8
        /*0020*/ 	.dword	_ZN39_INTERNAL_24432497_4_k_cu_81737e1a_30374cuda3std3__45__cpo3endE
	.align		8
        /*0028*/ 	.dword	_ZN39_INTERNAL_24432497_4_k_cu_81737e1a_30374cuda3std3__45__cpo6cbeginE
	.align		8
        /*0030*/ 	.dword	_ZN39_INTERNAL_24432497_4_k_cu_81737e1a_30374cuda3std3__45__cpo4cendE
	.align		8
        /*0038*/ 	.dword	_ZN39_INTERNAL_24432497_4_k_cu_81737e1a_30374cuda3std3__441_GLOBAL__N__24432497_4_k_cu_81737e1a_30376ignoreE
	.align		8
        /*0040*/ 	.dword	_ZN39_INTERNAL_24432497_4_k_cu_81737e1a_30374cuda3std3__419piecewise_constructE
	.align		8
        /*0048*/ 	.dword	_ZN39_INTERNAL_24432497_4_k_cu_81737e1a_30374cuda3std3__48in_placeE
	.align		8
        /*0050*/ 	.dword	_ZN39_INTERNAL_24432497_4_k_cu_81737e1a_30374cuda3std6ranges3__45__cpo4swapE
	.align		8
        /*0058*/ 	.dword	_ZN39_INTERNAL_24432497_4_k_cu_81737e1a_30374cuda3std6ranges3__45__cpo9iter_moveE
	.align		8
        /*0060*/ 	.dword	_ZN39_INTERNAL_24432497_4_k_cu_81737e1a_30374cute7productE
	.align		8
        /*0068*/ 	.dword	_ZN39_INTERNAL_24432497_4_k_cu_81737e1a_30374cute1_E
	.align		8
        /*0070*/ 	.dword	$str$25
	.align		8
        /*0078*/ 	.dword	$str$26
	.align		8
        /*0080*/ 	.dword	$str$27
	.align		8
        /*0088*/ 	.dword	$str$28


//--------------------- .text._ZN7cutlass13device_kernelINS_4gemm6kernel13GemmUniversalIN4cute5tupleIJiiiiEEENS1_10collective13CollectiveMmaINS1_35MainloopSm100TmaUmmaWarpSpecializedILi8ELi2ELi4ENS5_IJNS4_1CILi2EEENSA_ILi1EEESC_EEEEENS5_IJNSA_ILi256EEENSA_ILi128EEENSA_ILi64EEEEEENS_10bfloat16_tENS5_IJlSC_lEEESJ_SK_NS4_8TiledMMAINS4_8MMA_AtomIJNS4_26SM100_MMA_F16BF16_2x1SM_SSISJ_SJ_fLi256ELi128ELNS4_4UMMA5MajorE0ELSP_0ELNSO_7ScaleInE0ELSQ_0EEEEEENS4_6LayoutINS5_IJSC_SC_SC_EEENS5_IJNSA_ILi0EEESV_SV_EEEEENS5_IJNS4_10UnderscoreESY_SY_EEEEENS4_18SM100_TMA_2SM_LOADENS4_14ComposedLayoutINS4_7SwizzleILi3ELi4ELi3EEENS4_18smem_ptr_flag_bitsILi16EEENST_INS5_IJNSA_ILi8EEESH_EEENS5_IJSH_SC_EEEEEEEvNS4_8identityES11_S1B_vS1C_EENS_8epilogue10collective18CollectiveEpilogueINS1E_23Sm100TmaWarpSpecializedILi4ELi2ELi32ELb1ELb0EEEJNS5_IJSG_SG_SH_EEENS5_IJNST_ISG_SC_EENST_INSA_ILi32EEESC_EEEEESJ_SK_SJ_SK_NS1E_6fusion15FusionCallbacksIS1I_NS1O_17LinCombPerRowBiasISJ_fSJ_SJ_fLi8ELNS_15FloatRoundStyleE2EEES1J_S1N_JEEENS4_5SM1004TMEM4LOAD26SM100_TMEM_LOAD_32dp32b32xENS4_13SM90_TMA_LOADENS12_INS13_ILi2ELi4ELi3EEES16_NST_INS5_IJS17_S1L_EEENS5_IJS1L_SC_EEEEEEENS4_39AutoVectorizingCopyWithAssumedAlignmentILi128EEENS4_14SM90_TMA_STOREES23_S25_S25_EEEvvEEEEvNT_6ParamsE --------------------------
	.section	.text._ZN7cutlass13device_kernelINS_4gemm6kernel13GemmUniversalIN4cute5tupleIJiiiiEEENS1_10collective13CollectiveMmaINS1_35MainloopSm100TmaUmmaWarpSpecializedILi8ELi2ELi4ENS5_IJNS4_1CILi2EEENSA_ILi1EEESC_EEEEENS5_IJNSA_ILi256EEENSA_ILi128EEENSA_ILi64EEEEEENS_10bfloat16_tENS5_IJlSC_lEEESJ_SK_NS4_8TiledMMAINS4_8MMA_AtomIJNS4_26SM100_MMA_F16BF16_2x1SM_SSISJ_SJ_fLi256ELi128ELNS4_4UMMA5MajorE0ELSP_0ELNSO_7ScaleInE0ELSQ_0EEEEEENS4_6LayoutINS5_IJSC_SC_SC_EEENS5_IJNSA_ILi0EEESV_SV_EEEEENS5_IJNS4_10UnderscoreESY_SY_EEEEENS4_18SM100_TMA_2SM_LOADENS4_14ComposedLayoutINS4_7SwizzleILi3ELi4ELi3EEENS4_18smem_ptr_flag_bitsILi16EEENST_INS5_IJNSA_ILi8EEESH_EEENS5_IJSH_SC_EEEEEEEvNS4_8identityES11_S1B_vS1C_EENS_8epilogue10collective18CollectiveEpilogueINS1E_23Sm100TmaWarpSpecializedILi4ELi2ELi32ELb1ELb0EEEJNS5_IJSG_SG_SH_EEENS5_IJNST_ISG_SC_EENST_INSA_ILi32EEESC_EEEEESJ_SK_SJ_SK_NS1E_6fusion15FusionCallbacksIS1I_NS1O_17LinCombPerRowBiasISJ_fSJ_SJ_fLi8ELNS_15FloatRoundStyleE2EEES1J_S1N_JEEENS4_5SM1004TMEM4LOAD26SM100_TMEM_LOAD_32dp32b32xENS4_13SM90_TMA_LOADENS12_INS13_ILi2ELi4ELi3EEES16_NST_INS5_IJS17_S1L_EEENS5_IJS1L_SC_EEEEEEENS4_39AutoVectorizingCopyWithAssumedAlignmentILi128EEENS4_14SM90_TMA_STOREES23_S25_S25_EEEvvEEEEvNT_6ParamsE,"ax",@progbits
	.align	128
.text._ZN7cutlass13device_kernelINS_4gemm6kernel13GemmUniversalIN4cute5tupleIJiiiiEEENS1_10collective13CollectiveMmaINS1_35MainloopSm100TmaUmmaWarpSpecializedILi8ELi2ELi4ENS5_IJNS4_1CILi2EEENSA_ILi1EEESC_EEEEENS5_IJNSA_ILi256EEENSA_ILi128EEENSA_ILi64EEEEEENS_10bfloat16_tENS5_IJlSC_lEEESJ_SK_NS4_8TiledMMAINS4_8MMA_AtomIJNS4_26SM100_MMA_F16BF16_2x1SM_SSISJ_SJ_fLi256ELi128ELNS4_4UMMA5MajorE0ELSP_0ELNSO_7ScaleInE0ELSQ_0EEEEEENS4_6LayoutINS5_IJSC_SC_SC_EEENS5_IJNSA_ILi0EEESV_SV_EEEEENS5_IJNS4_10UnderscoreESY_SY_EEEEENS4_18SM100_TMA_2SM_LOADENS4_14ComposedLayoutINS4_7SwizzleILi3ELi4ELi3EEENS4_18smem_ptr_flag_bitsILi16EEENST_INS5_IJNSA_ILi8EEESH_EEENS5_IJSH_SC_EEEEEEEvNS4_8identityES11_S1B_vS1C_EENS_8epilogue10collective18CollectiveEpilogueINS1E_23Sm100TmaWarpSpecializedILi4ELi2ELi32ELb1ELb0EEEJNS5_IJSG_SG_SH_EEENS5_IJNST_ISG_SC_EENST_INSA_ILi32EEESC_EEEEESJ_SK_SJ_SK_NS1E_6fusion15FusionCallbacksIS1I_NS1O_17LinCombPerRowBiasISJ_fSJ_SJ_fLi8ELNS_15FloatRoundStyleE2EEES1J_S1N_JEEENS4_5SM1004TMEM4LOAD26SM100_TMEM_LOAD_32dp32b32xENS4_13SM90_TMA_LOADENS12_INS13_ILi2ELi4ELi3EEES16_NST_INS5_IJS17_S1L_EEENS5_IJS1L_SC_EEEEEEENS4_39AutoVectorizingCopyWithAssumedAlignmentILi128EEENS4_14SM90_TMA_STOREES23_S25_S25_EEEvvEEEEvNT_6ParamsE:
        .type           _ZN7cutlass13device_kernelINS_4gemm6kernel13GemmUniversalIN4cute5tupleIJiiiiEEENS1_10collective13CollectiveMmaINS1_35MainloopSm100TmaUmmaWarpSpecializedILi8ELi2ELi4ENS5_IJNS4_1CILi2EEENSA_ILi1EEESC_EEEEENS5_IJNSA_ILi256EEENSA_ILi128EEENSA_ILi64EEEEEENS_10bfloat16_tENS5_IJlSC_lEEESJ_SK_NS4_8TiledMMAINS4_8MMA_AtomIJNS4_26SM100_MMA_F16BF16_2x1SM_SSISJ_SJ_fLi256ELi128ELNS4_4UMMA5MajorE0ELSP_0ELNSO_7ScaleInE0ELSQ_0EEEEEENS4_6LayoutINS5_IJSC_SC_SC_EEENS5_IJNSA_ILi0EEESV_SV_EEEEENS5_IJNS4_10UnderscoreESY_SY_EEEEENS4_18SM100_TMA_2SM_LOADENS4_14ComposedLayoutINS4_7SwizzleILi3ELi4ELi3EEENS4_18smem_ptr_flag_bitsILi16EEENST_INS5_IJNSA_ILi8EEESH_EEENS5_IJSH_SC_EEEEEEEvNS4_8identityES11_S1B_vS1C_EENS_8epilogue10collective18CollectiveEpilogueINS1E_23Sm100TmaWarpSpecializedILi4ELi2ELi32ELb1ELb0EEEJNS5_IJSG_SG_SH_EEENS5_IJNST_ISG_SC_EENST_INSA_ILi32EEESC_EEEEESJ_SK_SJ_SK_NS1E_6fusion15FusionCallbacksIS1I_NS1O_17LinCombPerRowBiasISJ_fSJ_SJ_fLi8ELNS_15FloatRoundStyleE2EEES1J_S1N_JEEENS4_5SM1004TMEM4LOAD26SM100_TMEM_LOAD_32dp32b32xENS4_13SM90_TMA_LOADENS12_INS13_ILi2ELi4ELi3EEES16_NST_INS5_IJS17_S1L_EEENS5_IJS1L_SC_EEEEEEENS4_39AutoVectorizingCopyWithAssumedAlignmentILi128EEENS4_14SM90_TMA_STOREES23_S25_S25_EEEvvEEEEvNT_6ParamsE,@function
        .size           _ZN7cutlass13device_kernelINS_4gemm6kernel13GemmUniversalIN4cute5tupleIJiiiiEEENS1_10collective13CollectiveMmaINS1_35MainloopSm100TmaUmmaWarpSpecializedILi8ELi2ELi4ENS5_IJNS4_1CILi2EEENSA_ILi1EEESC_EEEEENS5_IJNSA_ILi256EEENSA_ILi128EEENSA_ILi64EEEEEENS_10bfloat16_tENS5_IJlSC_lEEESJ_SK_NS4_8TiledMMAINS4_8MMA_AtomIJNS4_26SM100_MMA_F16BF16_2x1SM_SSISJ_SJ_fLi256ELi128ELNS4_4UMMA5MajorE0ELSP_0ELNSO_7ScaleInE0ELSQ_0EEEEEENS4_6LayoutINS5_IJSC_SC_SC_EEENS5_IJNSA_ILi0EEESV_SV_EEEEENS5_IJNS4_10UnderscoreESY_SY_EEEEENS4_18SM100_TMA_2SM_LOADENS4_14ComposedLayoutINS4_7SwizzleILi3ELi4ELi3EEENS4_18smem_ptr_flag_bitsILi16EEENST_INS5_IJNSA_ILi8EEESH_EEENS5_IJSH_SC_EEEEEEEvNS4_8identityES11_S1B_vS1C_EENS_8epilogue10collective18CollectiveEpilogueINS1E_23Sm100TmaWarpSpecializedILi4ELi2ELi32ELb1ELb0EEEJNS5_IJSG_SG_SH_EEENS5_IJNST_ISG_SC_EENST_INSA_ILi32EEESC_EEEEESJ_SK_SJ_SK_NS1E_6fusion15FusionCallbacksIS1I_NS1O_17LinCombPerRowBiasISJ_fSJ_SJ_fLi8ELNS_15FloatRoundStyleE2EEES1J_S1N_JEEENS4_5SM1004TMEM4LOAD26SM100_TMEM_LOAD_32dp32b32xENS4_13SM90_TMA_LOADENS12_INS13_ILi2ELi4ELi3EEES16_NST_INS5_IJS17_S1L_EEENS5_IJS1L_SC_EEEEEEENS4_39AutoVectorizingCopyWithAssumedAlignmentILi128EEENS4_14SM90_TMA_STOREES23_S25_S25_EEEvvEEEEvNT_6ParamsE,(.L_x_210 - _ZN7cutlass13device_kernelINS_4gemm6kernel13GemmUniversalIN4cute5tupleIJiiiiEEENS1_10collective13CollectiveMmaINS1_35MainloopSm100TmaUmmaWarpSpecializedILi8ELi2ELi4ENS5_IJNS4_1CILi2EEENSA_ILi1EEESC_EEEEENS5_IJNSA_ILi256EEENSA_ILi128EEENSA_ILi64EEEEEENS_10bfloat16_tENS5_IJlSC_lEEESJ_SK_NS4_8TiledMMAINS4_8MMA_AtomIJNS4_26SM100_MMA_F16BF16_2x1SM_SSISJ_SJ_fLi256ELi128ELNS4_4UMMA5MajorE0ELSP_0ELNSO_7ScaleInE0ELSQ_0EEEEEENS4_6LayoutINS5_IJSC_SC_SC_EEENS5_IJNSA_ILi0EEESV_SV_EEEEENS5_IJNS4_10UnderscoreESY_SY_EEEEENS4_18SM100_TMA_2SM_LOADENS4_14ComposedLayoutINS4_7SwizzleILi3ELi4ELi3EEENS4_18smem_ptr_flag_bitsILi16EEENST_INS5_IJNSA_ILi8EEESH_EEENS5_IJSH_SC_EEEEEEEvNS4_8identityES11_S1B_vS1C_EENS_8epilogue10collective18CollectiveEpilogueINS1E_23Sm100TmaWarpSpecializedILi4ELi2ELi32ELb1ELb0EEEJNS5_IJSG_SG_SH_EEENS5_IJNST_ISG_SC_EENST_INSA_ILi32EEESC_EEEEESJ_SK_SJ_SK_NS1E_6fusion15FusionCallbacksIS1I_NS1O_17LinCombPerRowBiasISJ_fSJ_SJ_fLi8ELNS_15FloatRoundStyleE2EEES1J_S1N_JEEENS4_5SM1004TMEM4LOAD26SM100_TMEM_LOAD_32dp32b32xENS4_13SM90_TMA_LOADENS12_INS13_ILi2ELi4ELi3EEES16_NST_INS5_IJS17_S1L_EEENS5_IJS1L_SC_EEEEEEENS4_39AutoVectorizingCopyWithAssumedAlignmentILi128EEENS4_14SM90_TMA_STOREES23_S25_S25_EEEvvEEEEvNT_6ParamsE)
        .other          _ZN7cutlass13device_kernelINS_4gemm6kernel13GemmUniversalIN4cute5tupleIJiiiiEEENS1_10collective13CollectiveMmaINS1_35MainloopSm100TmaUmmaWarpSpecializedILi8ELi2ELi4ENS5_IJNS4_1CILi2EEENSA_ILi1EEESC_EEEEENS5_IJNSA_ILi256EEENSA_ILi128EEENSA_ILi64EEEEEENS_10bfloat16_tENS5_IJlSC_lEEESJ_SK_NS4_8TiledMMAINS4_8MMA_AtomIJNS4_26SM100_MMA_F16BF16_2x1SM_SSISJ_SJ_fLi256ELi128ELNS4_4UMMA5MajorE0ELSP_0ELNSO_7ScaleInE0ELSQ_0EEEEEENS4_6LayoutINS5_IJSC_SC_SC_EEENS5_IJNSA_ILi0EEESV_SV_EEEEENS5_IJNS4_10UnderscoreESY_SY_EEEEENS4_18SM100_TMA_2SM_LOADENS4_14ComposedLayoutINS4_7SwizzleILi3ELi4ELi3EEENS4_18smem_ptr_flag_bitsILi16EEENST_INS5_IJNSA_ILi8EEESH_EEENS5_IJSH_SC_EEEEEEEvNS4_8identityES11_S1B_vS1C_EENS_8epilogue10collective18CollectiveEpilogueINS1E_23Sm100TmaWarpSpecializedILi4ELi2ELi32ELb1ELb0EEEJNS5_IJSG_SG_SH_EEENS5_IJNST_ISG_SC_EENST_INSA_ILi32EEESC_EEEEESJ_SK_SJ_SK_NS1E_6fusion15FusionCallbacksIS1I_NS1O_17LinCombPerRowBiasISJ_fSJ_SJ_fLi8ELNS_15FloatRoundStyleE2EEES1J_S1N_JEEENS4_5SM1004TMEM4LOAD26SM100_TMEM_LOAD_32dp32b32xENS4_13SM90_TMA_LOADENS12_INS13_ILi2ELi4ELi3EEES16_NST_INS5_IJS17_S1L_EEENS5_IJS1L_SC_EEEEEEENS4_39AutoVectorizingCopyWithAssumedAlignmentILi128EEENS4_14SM90_TMA_STOREES23_S25_S25_EEEvvEEEEvNT_6ParamsE,@"STO_CUDA_ENTRY STV_DEFAULT"
_ZN7cutlass13device_kernelINS_4gemm6kernel13GemmUniversalIN4cute5tupleIJiiiiEEENS1_10collective13CollectiveMmaINS1_35MainloopSm100TmaUmmaWarpSpecializedILi8ELi2ELi4ENS5_IJNS4_1CILi2EEENSA_ILi1EEESC_EEEEENS5_IJNSA_ILi256EEENSA_ILi128EEENSA_ILi64EEEEEENS_10bfloat16_tENS5_IJlSC_lEEESJ_SK_NS4_8TiledMMAINS4_8MMA_AtomIJNS4_26SM100_MMA_F16BF16_2x1SM_SSISJ_SJ_fLi256ELi128ELNS4_4UMMA5MajorE0ELSP_0ELNSO_7ScaleInE0ELSQ_0EEEEEENS4_6LayoutINS5_IJSC_SC_SC_EEENS5_IJNSA_ILi0EEESV_SV_EEEEENS5_IJNS4_10UnderscoreESY_SY_EEEEENS4_18SM100_TMA_2SM_LOADENS4_14ComposedLayoutINS4_7SwizzleILi3ELi4ELi3EEENS4_18smem_ptr_flag_bitsILi16EEENST_INS5_IJNSA_ILi8EEESH_EEENS5_IJSH_SC_EEEEEEEvNS4_8identityES11_S1B_vS1C_EENS_8epilogue10collective18CollectiveEpilogueINS1E_23Sm100TmaWarpSpecializedILi4ELi2ELi32ELb1ELb0EEEJNS5_IJSG_SG_SH_EEENS5_IJNST_ISG_SC_EENST_INSA_ILi32EEESC_EEEEESJ_SK_SJ_SK_NS1E_6fusion15FusionCallbacksIS1I_NS1O_17LinCombPerRowBiasISJ_fSJ_SJ_fLi8ELNS_15FloatRoundStyleE2EEES1J_S1N_JEEENS4_5SM1004TMEM4LOAD26SM100_TMEM_LOAD_32dp32b32xENS4_13SM90_TMA_LOADENS12_INS13_ILi2ELi4ELi3EEES16_NST_INS5_IJS17_S1L_EEENS5_IJS1L_SC_EEEEEEENS4_39AutoVectorizingCopyWithAssumedAlignmentILi128EEENS4_14SM90_TMA_STOREES23_S25_S25_EEEvvEEEEvNT_6ParamsE:
[----:B------:R-:W1:Y:S01]  /*0000*/  LDC R1, c[0x0][0x37c] ;  /* 0x0000df00ff017b82 */ /* 0x000e620000000800 */
[----:B------:R-:W2:Y:S01]  /*0010*/  S2R R0, SR_TID.X ;  /* 0x0000000000007919 */ /* 0x000ea20000002100 */
[----:B------:R-:W3:Y:S06]  /*0020*/  LDCU.64 UR8, c[0x0][0x890] ;  /* 0x00011200ff0877ac */ /* 0x000eec0008000a00 */
[----:B------:R-:W4:Y:S01]  /*0030*/  S2UR UR37, SR_CgaCtaId ;  /* 0x00000000002579c3 */ /* 0x000f220000008800 */
[----:B------:R-:W-:Y:S01]  /*0040*/  PRMT R98, RZ, 0x7610, R98 ;  /* 0x00007610ff627816 */ /* 0x000fe20000000062 */
[----:B------:R-:W1:Y:S01]  /*0050*/  LDCU.64 UR46, c[0x0][0x358] ;  /* 0x00006b00ff2e77ac */ /* 0x000e620008000a00 */
[----:B------:R-:W-:-:S02]  /*0060*/  ELECT P0, URZ, PT ;  /* 0x0000000000ff782f */ /* 0x000fc40003800000 */
[----:B---3--:R-:W-:-:S04]  /*0070*/  ISETP.NE.U32.AND P1, PT, RZ, UR8, PT ;  /* 0x00000008ff007c0c */ /* 0x008fc8000bf25070 */
[----:B------:R-:W-:Y:S01]  /*0080*/  ISETP.NE.AND.EX P2, PT, RZ, UR9, PT, P1 ;  /* 0x00000009ff007c0c */ /* 0x000fe2000bf45310 */
[----:B----4-:R-:W-:Y:S02]  /*0090*/  ULOP3.LUT UR5, UR37, 0x1, URZ, 0xc0, !UPT ;  /* 0x0000000125057892 */ /* 0x010fe4000f8ec0ff */
[----:B------:R-:W-:Y:S01]  /*00a0*/  ULOP3.LUT UR4, UR37, 0x1, URZ, 0x3c, !UPT ;  /* 0x0000000125047892 */ /* 0x000fe2000f8e3cff */
[----:B--2---:R-:W-:-:S05]  /*00b0*/  SHF.R.U32.HI R102, RZ, 0x5, R0 ;  /* 0x00000005ff667819 */ /* 0x004fca0000011600 */
[----:B------:R-:W2:Y:S02]  /*00c0*/  SHFL.IDX PT, R2, R102, RZ, 0x1f ;  /* 0x00001fff66027589 */ /* 0x000ea400000e0000 */
[----:B--2---:R-:W-:Y:S02]  /*00d0*/  R2UR UR10, R2 ;  /* 0x00000000020a72ca */ /* 0x004fe400000e0000 */
[----:B-1----:R-:W-:Y:S05]  /*00e0*/  @P2 BRA `(.L_x_0) ;  /* 0x00000000002c2947 */ /* 0x002fea0003800000 */
[----:B------:R-:W1:Y:S02]  /*00f0*/  LDCU.64 UR6, c[0x0][0x888] ;  /* 0x00011100ff0677ac */ /* 0x000e640008000a00 */
[----:B-1----:R-:W-:-:S04]  /*0100*/  UISETP.NE.U32.AND UP0, UPT, UR6, URZ, UPT ;  /* 0x000000ff0600728c */ /* 0x002fc8000bf05070 */
[----:B------:R-:W-:-:S09]  /*0110*/  UISETP.NE.AND.EX UP0, UPT, UR7, URZ, UPT, UP0 ;  /* 0x000000ff0700728c */ /* 0x000fd2000bf05300 */
[----:B------:R-:W-:Y:S05]  /*0120*/  BRA.U !UP0, `(.L_x_1) ;  /* 0x0000000108107547 */ /* 0x000fea000b800000 */
[----:B------:R-:W1:Y:S02]  /*0130*/  LDC.64 R2, c[0x0][0x888] ;  /* 0x00022200ff027b82 */ /* 0x000e640000000a00 */
[----:B-1----:R1:W5:Y:S01]  /*0140*/  LDG.E R49, desc[UR46][R2.64] ;  /* 0x0000002e02317981 */ /* 0x002362000c1e1900 */
[----:B------:R-:W-:Y:S01]  /*0150*/  HFMA2 R98, -RZ, RZ, 0, 5.9604644775390625e-08 ;  /* 0x00000001ff627431 */ /* 0x000fe200000001ff */
[----:B------:R-:W-:Y:S05]  /*0160*/  BRA `(.L_x_0) ;  /* 0x00000000000c7947 */ /* 0x000fea0003800000 */
.L_x_1:
[----:B------:R-:W1:Y:S01]  /*0170*/  LDCU UR6, c[0x0][0x880] ;  /* 0x00011000ff0677ac */ /* 0x000e620008000800 */
[----:B------:R-:W-:Y:S01]  /*0180*/  HFMA2 R98, -RZ, RZ, 0, 5.9604644775390625e-08 ;  /* 0x00000001ff627431 */ /* 0x000fe200000001ff */
[----:B-1----:R-:W-:-:S07]  /*0190*/  MOV R49, UR6 ;  /* 0x0000000600317c02 */ /* 0x002fce0008000f00 */
.L_x_0:
[----:B------:R-:W2:Y:S02]  /*01a0*/  LDCU.64 UR6, c[0x0][0x8b0] ;  /* 0x00011600ff0677ac */ /* 0x000ea40008000a00 */
[----:B--2---:R-:W-:-:S04]  /*01b0*/  UISETP.NE.U32.AND UP0, UPT, UR6, URZ, UPT ;  /* 0x000000ff0600728c */ /* 0x004fc8000bf05070 */
[----:B------:R-:W-:-:S09]  /*01c0*/  UISETP.NE.AND.EX UP0, UPT, UR7, URZ, UPT, UP0 ;  /* 0x000000ff0700728c */ /* 0x000fd2000bf05300 */
[----:B------:R-:W-:Y:S05]  /*01d0*/  BRA.U UP0, `(.L_x_2) ;  /* 0x0000000100247547 */ /* 0x000fea000b800000 */
[----:B------:R-:W2:Y:S02]  /*01e0*/  LDCU.64 UR6, c[0x0][0x8a8] ;  /* 0x00011500ff0677ac */ /* 0x000ea40008000a00 */
[----:B--2---:R-:W-:-:S04]  /*01f0*/  UISETP.NE.U32.AND UP0, UPT, UR6, URZ, UPT ;  /* 0x000000ff0600728c */ /* 0x004fc8000bf05070 */
[----:B------:R-:W-:-:S09]  /*0200*/  UISETP.NE.AND.EX UP0, UPT, UR7, URZ, UPT, UP0 ;  /* 0x000000ff0700728c */ /* 0x000fd2000bf05300 */
[----:B------:R-:W-:Y:S05]  /*0210*/  BRA.U !UP0, `(.L_x_3) ;  /* 0x00000001080c7547 */ /* 0x000fea000b800000 */
[----:B-1----:R-:W1:Y:S02]  /*0220*/  LDC.64 R2, c[0x0][0x8a8] ;  /* 0x00022a00ff027b82 */ /* 0x002e640000000a00 */
[----:B-1----:R2:W5:Y:S01]  /*0230*/  LDG.E R47, desc[UR46][R2.64] ;  /* 0x0000002e022f7981 */ /* 0x002562000c1e1900 */
[----:B------:R-:W-:Y:S05]  /*0240*/  BRA `(.L_x_2) ;  /* 0x0000000000087947 */ /* 0x000fea0003800000 */
.L_x_3:
[----:B------:R-:W2:Y:S02]  /*0250*/  LDCU UR6, c[0x0][0x8a0] ;  /* 0x00011400ff0677ac */ /* 0x000ea40008000800 */
[----:B--2---:R-:W-:Y:S02]  /*0260*/  MOV R47, UR6 ;  /* 0x00000006002f7c02 */ /* 0x004fe40008000f00 */
.L_x_2:
[----:B-12---:R-:W-:Y:S01]  /*0270*/  IMAD.U32 R2, RZ, RZ, UR10 ;  /* 0x0000000aff027e24 */ /* 0x006fe2000f8e00ff */
[----:B------:R-:W-:Y:S04]  /*0280*/  BSSY.RECONVERGENT B0, `(.L_x_4) ;  /* 0x000000c000007945 */ /* 0x000fe80003800200 */
[C---:B------:R-:W-:Y:S02]  /*0290*/  ISETP.NE.OR P3, PT, R2.reuse, 0x1, !P0 ;  /* 0x000000010200780c */ /* 0x040fe40004765670 */
[----:B------:R-:W-:-:S11]  /*02a0*/  ISETP.NE.OR P2, PT, R2, 0x3, !P0 ;  /* 0x000000030200780c */ /* 0x000fd60004745670 */
[----:B------:R-:W-:Y:S05]  /*02b0*/  @P3 BRA `(.L_x_5) ;  /* 0x0000000000203947 */ /* 0x000fea0003800000 */
[----:B------:R-:W1:Y:S02]  /*02c0*/  LDCU.64 UR6, c[0x0][0x348] ;  /* 0x00006900ff0677ac */ /* 0x000e640008000a00 */
[----:B-1----:R-:W-:Y:S02]  /*02d0*/  UIADD3 UR12, UP1, UPT, UR6, 0x80, URZ ;  /* 0x00000080060c7890 */ /* 0x002fe4000ff3e0ff */
[----:B------:R-:W-:Y:S02]  /*02e0*/  UIADD3 UR6, UP0, UPT, UR6, 0x180, URZ ;  /* 0x0000018006067890 */ /* 0x000fe4000ff1e0ff */
[----:B------:R-:W-:Y:S02]  /*02f0*/  UIADD3.X UR13, UPT, UPT, URZ, UR7, URZ, UP1, !UPT ;  /* 0x00000007ff0d7290 */ /* 0x000fe40008ffe4ff */
[----:B------:R-:W-:-:S07]  /*0300*/  UIADD3.X UR7, UPT, UPT, URZ, UR7, URZ, UP0, !UPT ;  /* 0x00000007ff077290 */ /* 0x000fce00087fe4ff */
[----:B------:R1:W-:Y:S02]  /*0310*/  UTMACCTL.PF [UR12] ;  /* 0x000000000c0079b9 */ /* 0x0003e40008040000 */
[----:B------:R1:W-:Y:S02]  /*0320*/  UTMACCTL.PF [UR6] ;  /* 0x00000000060079b9 */ /* 0x0003e40008040000 */
[----:B-1----:R-:W-:Y:S01]  /*0330*/  NOP ;  /* 0x0000000000007918 */ /* 0x002fe20000000000 */
.L_x_5:
[----:B------:R-:W-:Y:S05]  /*0340*/  BSYNC.RECONVERGENT B0 ;  /* 0x0000000000007941 */ /* 0x000fea0003800200 */
.L_x_4:
[----:B------:R-:W-:Y:S04]  /*0350*/  BSSY.RECONVERGENT B0, `(.L_x_6) ;  /* 0x000000a000007945 */ /* 0x000fe80003800200 */
        /* <DEDUP_REMOVED lines=9> */
.L_x_7:
[----:B------:R-:W-:Y:S05]  /*03f0*/  BSYNC.RECONVERGENT B0 ;  /* 0x0000000000007941 */ /* 0x000fea0003800200 */
.L_x_6:
[----:B------:R-:W1:Y:S01]  /*0400*/  LDCU.64 UR6, c[0x0][0x888] ;  /* 0x00011100ff0677ac */ /* 0x000e620008000a00 */
[----:B------:R-:W-:Y:S01]  /*0410*/  ISETP.NE.AND.EX P1, PT, RZ, UR9, PT, P1 ;  /* 0x00000009ff007c0c */ /* 0x000fe2000bf25310 */
[----:B------:R-:W-:Y:S02]  /*0420*/  UPLOP3.LUT UP5, UPT, UPT, UPT, UPT, 0x80, 0x8 ;  /* 0x000000000008789c */ /* 0x000fe40003faf070 */
[----:B-1----:R-:W-:-:S04]  /*0430*/  UISETP.NE.U32.AND UP0, UPT, UR6, URZ, UPT ;  /* 0x000000ff0600728c */ /* 0x002fc8000bf05070 */
[----:B------:R-:W-:-:S06]  /*0440*/  UISETP.NE.AND.EX UP0, UPT, UR7, URZ, UPT, UP0 ;  /* 0x000000ff0700728c */ /* 0x000fcc000bf05300 */
[----:B------:R-:W-:-:S13]  /*0450*/  PLOP3.LUT P2, PT, PT, PT, UP0, 0x80, 0x8 ;  /* 0x000000000008781c */ /* 0x000fda0003f4f008 */
[----:B------:R-:W-:Y:S05]  /*0460*/  @P2 BRA P1, `(.L_x_8) ;  /* 0x0000000000202947 */ /* 0x000fea0000800000 */
[----:B------:R-:W-:Y:S01]  /*0470*/  UISETP.NE.U32.AND UP2, UPT, UR8, URZ, UPT ;  /* 0x000000ff0800728c */ /* 0x000fe2000bf45070 */
[----:B-----5:R-:W-:Y:S01]  /*0480*/  FSETP.NEU.AND P1, PT, R49, RZ, PT ;  /* 0x000000ff3100720b */ /* 0x020fe20003f2d000 */
[----:B------:R-:W-:Y:S02]  /*0490*/  USEL UR6, URZ, 0xffffffff, UP0 ;  /* 0xffffffffff067887 */ /* 0x000fe40008000000 */
[----:B------:R-:W-:-:S10]  /*04a0*/  UISETP.NE.AND.EX UP2, UPT, UR9, URZ, UPT, UP2 ;  /* 0x000000ff0900728c */ /* 0x000fd4000bf45320 */
[----:B------:R-:W-:Y:S01]  /*04b0*/  VOTEU.ANY UP1, P1 ;  /* 0x0000000000ff7886 */ /* 0x000fe20000820100 */
[----:B------:R-:W-:-:S04]  /*04c0*/  @!UP2 USEL UR6, URZ, 0xffffffff, UP1 ;  /* 0xffffffffff06a887 */ /* 0x000fc80008800000 */
[----:B------:R-:W-:-:S04]  /*04d0*/  ULOP3.LUT UR6, UR6, 0x1, URZ, 0xc0, !UPT ;  /* 0x0000000106067892 */ /* 0x000fc8000f8ec0ff */
[----:B------:R-:W-:-:S11]  /*04e0*/  UISETP.NE.U32.AND UP5, UPT, UR6, 0x1, UPT ;  /* 0x000000010600788c */ /* 0x000fd6000bfa5070 */
.L_x_8:
[----:B------:R-:W1:Y:S01]  /*04f0*/  SHFL.IDX PT, R2, R102, RZ, 0x1f ;  /* 0x00001fff66027589 */ /* 0x000e6200000e0000 */
[----:B------:R-:W-:-:S04]  /*0500*/  UISETP.NE.AND UP1, UPT, UR10, 0x2, UPT ;  /* 0x000000020a00788c */ /* 0x000fc8000bf25270 */
[----:B------:R-:W-:Y:S02]  /*0510*/  UISETP.EQ.AND UP2, UPT, UR5, URZ, !UP1 ;  /* 0x000000ff0500728c */ /* 0x000fe4000cf42270 */
[----:B------:R-:W-:-:S04]  /*0520*/  USEL UR7, URZ, 0x1, UP1 ;  /* 0x00000001ff077887 */ /* 0x000fc80008800000 */
[----:B------:R-:W-:Y:S02]  /*0530*/  PLOP3.LUT P5, PT, P0, PT, UP2, 0x80, 0x8 ;  /* 0x000000000008781c */ /* 0x000fe400007af028 */
[----:B-1----:R-:W-:-:S13]  /*0540*/  ISETP.NE.AND P1, PT, R2, RZ, PT ;  /* 0x000000ff0200720c */ /* 0x002fda0003f25270 */
[----:B------:R-:W-:Y:S05]  /*0550*/  @P1 BRA `(.L_x_9) ;  /* 0x0000000000641947 */ /* 0x000fea0003800000 */
[----:B------:R-:W-:Y:S01]  /*0560*/  UMOV UR8, 0x400 ;  /* 0x0000040000087882 */ /* 0x000fe20000000000 */
[----:B------:R-:W-:Y:S01]  /*0570*/  UMOV UR6, 0x1 ;  /* 0x0000000100067882 */ /* 0x000fe20000000000 */
[----:B------:R-:W-:Y:S02]  /*0580*/  ULEA UR8, UR37, UR8, 0x18 ;  /* 0x0000000825087291 */ /* 0x000fe4000f8ec0ff */
[----:B------:R-:W-:-:S04]  /*0590*/  UIADD3 UR12, UPT, UPT, -UR6, 0x100000, URZ ;  /* 0x00100000060c7890 */ /* 0x000fc8000fffe1ff */
[----:B------:R-:W-:Y:S02]  /*05a0*/  USHF.L.U32 UR13, UR12, 0xb, URZ ;  /* 0x0000000b0c0d7899 */ /* 0x000fe400080006ff */
[----:B------:R-:W-:Y:S01]  /*05b0*/  USHF.L.U32 UR12, UR12, 0x1, URZ ;  /* 0x000000010c0c7899 */ /* 0x000fe200080006ff */
[----:B------:R-:W-:Y:S01]  /*05c0*/  ELECT P1, URZ, PT ;  /* 0x0000000000ff782f */ /* 0x000fe20003820000 */
[----:B------:R-:W1:Y:S10]  /*05d0*/  FENCE.VIEW.ASYNC.S ;  /* 0x00000000000073c6 */ /* 0x000e740000000000 */
[----:B-1----:R1:W2:Y:S01]  /*05e0*/  SYNCS.EXCH.64 URZ, [UR8], UR12 ;  /* 0x0000000c08ff75b2 */ /* 0x0022a20008000100 */
[----:B------:R1:W3:Y:S01]  /*05f0*/  SYNCS.EXCH.64 URZ, [UR8+0x40], UR12 ;  /* 0x0000400c08ff75b2 */ /* 0x0002e20008000100 */
[----:B------:R1:W4:Y:S01]  /*0600*/  SYNCS.EXCH.64 URZ, [UR8+0x8], UR12 ;  /* 0x0000080c08ff75b2 */ /* 0x0003220008000100 */
[----:B------:R1:W1:Y:S01]  /*0610*/  SYNCS.EXCH.64 URZ, [UR8+0x48], UR12 ;  /* 0x0000480c08ff75b2 */ /* 0x0002620008000100 */
        /* <DEDUP_REMOVED lines=12> */
[----:B------:R-:W-:Y:S01]  /*06e0*/  NOP ;  /* 0x0000000000007918 */ /* 0x000fe20000000000 */
.L_x_9:
[----:B------:R-:W2:Y:S01]  /*06f0*/  SHFL.IDX PT, R2, R102, RZ, 0x1f ;  /* 0x00001fff66027589 */ /* 0x000ea200000e0000 */
[----:B------:R-:W-:Y:S01]  /*0700*/  NOP ;  /* 0x0000000000007918 */ /* 0x000fe20000000000 */
[----:B--2---:R-:W-:-:S13]  /*0710*/  ISETP.NE.AND P1, PT, R2, 0x1, PT ;  /* 0x000000010200780c */ /* 0x004fda0003f25270 */
[----:B------:R-:W-:Y:S05]  /*0720*/  @P1 BRA `(.L_x_10) ;  /* 0x0000000000541947 */ /* 0x000fea0003800000 */
[----:B------:R-:W-:Y:S01]  /*0730*/  UMOV UR9, 0x400 ;  /* 0x0000040000097882 */ /* 0x000fe20000000000 */
[----:B-1----:R-:W-:Y:S01]  /*0740*/  UMOV UR8, 0x20 ;  /* 0x0000002000087882 */ /* 0x002fe20000000000 */
[----:B------:R-:W-:Y:S01]  /*0750*/  UMOV UR6, 0x80 ;  /* 0x0000008000067882 */ /* 0x000fe20000000000 */
[----:B------:R-:W-:Y:S02]  /*0760*/  ULEA UR9, UR37, UR9, 0x18 ;  /* 0x0000000925097291 */ /* 0x000fe4000f8ec0ff */
[----:B------:R-:W-:-:S04]  /*0770*/  UIADD3 UR12, UPT, UPT, -UR8, 0x100000, URZ ;  /* 0x00100000080c7890 */ /* 0x000fc8000fffe1ff */
[----:B------:R-:W-:Y:S02]  /*0780*/  USHF.L.U32 UR13, UR12, 0xb, URZ ;  /* 0x0000000b0c0d7899 */ /* 0x000fe400080006ff */
[----:B------:R-:W-:Y:S02]  /*0790*/  USHF.L.U32 UR12, UR12, 0x1, URZ ;  /* 0x000000010c0c7899 */ /* 0x000fe400080006ff */
[----:B------:R-:W-:-:S04]  /*07a0*/  UIADD3 UR14, UPT, UPT, -UR6, 0x100000, URZ ;  /* 0x00100000060e7890 */ /* 0x000fc8000fffe1ff */
[----:B------:R-:W-:Y:S02]  /*07b0*/  USHF.L.U32 UR15, UR14, 0xb, URZ ;  /* 0x0000000b0e0f7899 */ /* 0x000fe400080006ff */
[----:B------:R-:W-:Y:S01]  /*07c0*/  USHF.L.U32 UR14, UR14, 0x1, URZ ;  /* 0x000000010e0e7899 */ /* 0x000fe200080006ff */
[----:B------:R-:W-:Y:S01]  /*07d0*/  ELECT P1, URZ, PT ;  /* 0x0000000000ff782f */ /* 0x000fe20003820000 */
[----:B------:R-:W1:Y:S02]  /*07e0*/  FENCE.VIEW.ASYNC.S ;  /* 0x00000000000073c6 */ /* 0x000e640000000000 */
[----:B-1----:R2:W1:Y:S08]  /*07f0*/  SYNCS.EXCH.64 URZ, [UR9+0x80], UR12 ;  /* 0x0000800c09ff75b2 */ /* 0x0024700008000100 */
[----:B------:R2:W1:Y:S01]  /*0800*/  SYNCS.EXCH.64 URZ, [UR9+0xa0], UR14 ;  /* 0x0000a00e09ff75b2 */ /* 0x0004620008000100 */
[----:B------:R2:W1:Y:S01]  /*0810*/  SYNCS.EXCH.64 URZ, [UR9+0x88], UR12 ;  /* 0x0000880c09ff75b2 */ /* 0x0004620008000100 */
[----:B------:R2:W1:Y:S01]  /*0820*/  SYNCS.EXCH.64 URZ, [UR9+0xa8], UR14 ;  /* 0x0000a80e09ff75b2 */ /* 0x0004620008000100 */
[----:B------:R2:W1:Y:S01]  /*0830*/  SYNCS.EXCH.64 URZ, [UR9+0x90], UR12 ;  /* 0x0000900c09ff75b2 */ /* 0x0004620008000100 */
[----:B------:R2:W1:Y:S01]  /*0840*/  SYNCS.EXCH.64 URZ, [UR9+0xb0], UR14 ;  /* 0x0000b00e09ff75b2 */ /* 0x0004620008000100 */
[----:B------:R2:W1:Y:S01]  /*0850*/  SYNCS.EXCH.64 URZ, [UR9+0x98], UR12 ;  /* 0x0000980c09ff75b2 */ /* 0x0004620008000100 */
[----:B------:R2:W1:Y:S02]  /*0860*/  SYNCS.EXCH.64 URZ, [UR9+0xb8], UR14 ;  /* 0x0000b80e09ff75b2 */ /* 0x0004640008000100 */
[----:B--2---:R-:W-:Y:S01]  /*0870*/  NOP ;  /* 0x0000000000007918 */ /* 0x004fe20000000000 */
.L_x_10:
[----:B------:R-:W2:Y:S01]  /*0880*/  SHFL.IDX PT, R2, R102, RZ, 0x1f ;  /* 0x00001fff66027589 */ /* 0x000ea200000e0000 */
[----:B------:R-:W-:Y:S01]  /*0890*/  NOP ;  /* 0x0000000000007918 */ /* 0x000fe20000000000 */
[----:B--2---:R-:W-:-:S13]  /*08a0*/  ISETP.NE.AND P1, PT, R2, 0x3, PT ;  /* 0x000000030200780c */ /* 0x004fda0003f25270 */
[----:B------:R-:W-:Y:S05]  /*08b0*/  @P1 BRA `(.L_x_11) ;  /* 0x00000000002c1947 */ /* 0x000fea0003800000 */
[----:B-1----:R-:W-:Y:S01]  /*08c0*/  UMOV UR8, 0x400 ;  /* 0x0000040000087882 */ /* 0x002fe20000000000 */
[----:B------:R-:W-:Y:S01]  /*08d0*/  UMOV UR6, 0x20 ;  /* 0x0000002000067882 */ /* 0x000fe20000000000 */
[----:B------:R-:W-:Y:S02]  /*08e0*/  ULEA UR8, UR37, UR8, 0x18 ;  /* 0x0000000825087291 */ /* 0x000fe4000f8ec0ff */
[----:B------:R-:W-:-:S04]  /*08f0*/  UIADD3 UR12, UPT, UPT, -UR6, 0x100000, URZ ;  /* 0x00100000060c7890 */ /* 0x000fc8000fffe1ff */
[----:B------:R-:W-:Y:S02]  /*0900*/  USHF.L.U32 UR13, UR12, 0xb, URZ ;  /* 0x0000000b0c0d7899 */ /* 0x000fe400080006ff */
[----:B------:R-:W-:Y:S01]  /*0910*/  USHF.L.U32 UR12, UR12, 0x1, URZ ;  /* 0x000000010c0c7899 */ /* 0x000fe200080006ff */
[----:B------:R-:W-:Y:S01]  /*0920*/  ELECT P1, URZ, PT ;  /* 0x0000000000ff782f */ /* 0x000fe20003820000 */
[----:B------:R-:W1:Y:S10]  /*0930*/  FENCE.VIEW.ASYNC.S ;  /* 0x00000000000073c6 */ /* 0x000e740000000000 */
[----:B-1----:R2:W1:Y:S01]  /*0940*/  SYNCS.EXCH.64 URZ, [UR8+0xc0], UR12 ;  /* 0x0000c00c08ff75b2 */ /* 0x0024620008000100 */
[----:B------:R2:W1:Y:S02]  /*0950*/  SYNCS.EXCH.64 URZ, [UR8+0xc8], UR12 ;  /* 0x0000c80c08ff75b2 */ /* 0x0004640008000100 */
[----:B--2---:R-:W-:Y:S01]  /*0960*/  NOP ;  /* 0x0000000000007918 */ /* 0x004fe20000000000 */
.L_x_11:
[----:B------:R-:W2:Y:S01]  /*0970*/  SHFL.IDX PT, R2, R102, RZ, 0x1f ;  /* 0x00001fff66027589 */ /* 0x000ea200000e0000 */
[----:B------:R-:W-:Y:S01]  /*0980*/  NOP ;  /* 0x0000000000007918 */ /* 0x000fe20000000000 */
[----:B--2---:R-:W-:-:S13]  /*0990*/  ISETP.NE.AND P1, PT, R2, 0x4, PT ;  /* 0x000000040200780c */ /* 0x004fda0003f25270 */
[----:B------:R-:W-:Y:S05]  /*09a0*/  @P1 BRA `(.L_x_12) ;  /* 0x0000000000481947 */ /* 0x000fea0003800000 */
[----:B------:R-:W-:Y:S01]  /*09b0*/  UMOV UR9, 0x1e0 ;  /* 0x000001e000097882 */ /* 0x000fe20000000000 */
[----:B-1----:R-:W-:Y:S01]  /*09c0*/  UMOV UR8, 0x400 ;  /* 0x0000040000087882 */ /* 0x002fe20000000000 */
[----:B------:R-:W-:Y:S01]  /*09d0*/  USEL UR9, UR9, 0x1a0, UP5 ;  /* 0x000001a009097887 */ /* 0x000fe2000a800000 */
        /* <DEDUP_REMOVED lines=13> */
[----:B------:R2:W1:Y:S02]  /*0ab0*/  SYNCS.EXCH.64 URZ, [UR8+0xe8], UR14 ;  /* 0x0000e80e08ff75b2 */ /* 0x0004640008000100 */
[----:B--2---:R-:W-:Y:S01]  /*0ac0*/  NOP ;  /* 0x0000000000007918 */ /* 0x004fe20000000000 */
.L_x_12:
        /* <DEDUP_REMOVED lines=25> */
.L_x_13:
[----:B------:R-:W2:Y:S01]  /*0c60*/  SHFL.IDX PT, R2, R102, RZ, 0x1f ;  /* 0x00001fff66027589 */ /* 0x000ea200000e0000 */
[----:B------:R-:W-:Y:S01]  /*0c70*/  ISETP.NE.OR P0, PT, RZ, UR10, !P0 ;  /* 0x0000000aff007c0c */ /* 0x000fe2000c705670 */
        /* <DEDUP_REMOVED lines=12> */
[----:B------:R2:W1:Y:S01]  /*0d40*/  SYNCS.EXCH.64 URZ, [UR8+0x140], UR12 ;  /* 0x0001400c08ff75b2 */ /* 0x0004620008000100 */
[----:B------:R2:W1:Y:S01]  /*0d50*/  SYNCS.EXCH.64 URZ, [UR8+0x138], UR12 ;  /* 0x0001380c08ff75b2 */ /* 0x0004620008000100 */
[----:B------:R2:W1:Y:S02]  /*0d60*/  SYNCS.EXCH.64 URZ, [UR8+0x148], UR12 ;  /* 0x0001480c08ff75b2 */ /* 0x0004640008000100 */
[----:B--2---:R-:W-:Y:S01]  /*0d70*/  NOP ;  /* 0x0000000000007918 */ /* 0x004fe20000000000 */
.L_x_14:
[----:B------:R-:W-:Y:S01]  /*0d80*/  VOTEU.ALL UP1, P0 ;  /* 0x0000000000ff7886 */ /* 0x000fe20000020000 */
[----:B-1----:R-:W1:Y:S01]  /*0d90*/  LDCU UR8, c[0x0][0x36c] ;  /* 0x00006d80ff0877ac */ /* 0x002e620008000800 */
[----:B------:R-:W-:Y:S01]  /*0da0*/  NOP ;  /* 0x0000000000007918 */ /* 0x000fe20000000000 */
[----:B------:R-:W-:Y:S01]  /*0db0*/  LOP3.LUT R2, R0, 0x1f, RZ, 0xc0, !PT ;  /* 0x0000001f00027812 */ /* 0x000fe200078ec0ff */
[----:B------:R-:W-:Y:S01]  /*0dc0*/  UMOV UR12, 0x20 ;  /* 0x00000020000c7882 */ /* 0x000fe20000000000 */
[----:B------:R-:W-:Y:S01]  /*0dd0*/  @!UP1 UMOV UR6, 0x400 ;  /* 0x0000040000069882 */ /* 0x000fe20000000000 */
[----:B------:R-:W-:-:S04]  /*0de0*/  @!UP1 UIADD3 UR12, UPT, UPT, -UR12, 0x100000, URZ ;  /* 0x001000000c0c9890 */ /* 0x000fc8000fffe1ff */
[----:B------:R-:W-:Y:S02]  /*0df0*/  @!UP1 USHF.L.U32 UR13, UR12, 0xb, URZ ;  /* 0x0000000b0c0d9899 */ /* 0x000fe400080006ff */
[----:B------:R-:W-:Y:S02]  /*0e00*/  @!UP1 USHF.L.U32 UR12, UR12, 0x1, URZ ;  /* 0x000000010c0c9899 */ /* 0x000fe400080006ff */
[----:B------:R-:W-:Y:S01]  /*0e10*/  @!UP1 ULEA UR6, UR37, UR6, 0x18 ;  /* 0x0000000625069291 */ /* 0x000fe2000f8ec0ff */
[----:B------:R-:W-:Y:S01]  /*0e20*/  VOTEU.ALL UP1, P0 ;  /* 0x0000000000ff7886 */ /* 0x000fe20000020000 */
[----:B------:R-:W-:Y:S01]  /*0e30*/  UISETP.NE.AND UP4, UPT, UR10, URZ, UPT ;  /* 0x000000ff0a00728c */ /* 0x000fe2000bf85270 */
[----:B------:R-:W2:Y:S09]  /*0e40*/  FENCE.VIEW.ASYNC.S ;  /* 0x00000000000073c6 */ /* 0x000eb20000000000 */
[----:B--2---:R2:W2:Y:S01]  /*0e50*/  @!UP1 SYNCS.EXCH.64 URZ, [UR6+0x150], UR12 ;  /* 0x0001500c06ff95b2 */ /* 0x0044a20008000100 */
[----:B-1----:R-:W-:-:S09]  /*0e60*/  UISETP.EQ.U32.AND UP1, UPT, UR8, 0x1, UPT ;  /* 0x000000010800788c */ /* 0x002fd2000bf22070 */
[----:B------:R-:W-:Y:S05]  /*0e70*/  BRA.U !UP1, `(.L_x_15) ;  /* 0x0000000109087547 */ /* 0x000fea000b800000 */
[----:B--234-:R-:W-:Y:S01]  /*0e80*/  UCGABAR_ARV ;  /* 0x00000000000079c7 */ /* 0x01cfe20008000000 */
[----:B------:R-:W-:Y:S05]  /*0e90*/  BRA `(.L_x_16) ;  /* 0x0000000000047947 */ /* 0x000fea0003800000 */
.L_x_15:
[----:B--234-:R-:W-:Y:S01]  /*0ea0*/  NOP ;  /* 0x0000000000007918 */ /* 0x01cfe20000000000 */
.L_x_16:
[----:B------:R-:W1:Y:S01]  /*0eb0*/  S2R R4, SR_CTAID.Y ;  /* 0x0000000000047919 */ /* 0x000e620000002600 */
[----:B------:R-:W-:-:S05]  /*0ec0*/  CS2R.32 R97, SR_CgaSize ;  /* 0x0000000000617805 */ /* 0x000fca0000008a00 */
[----:B------:R-:W-:-:S05]  /*0ed0*/  IMAD R97, R97, -0xa0, RZ ;  /* 0xffffff6061617824 */ /* 0x000fca00078e02ff */
[----:B------:R-:W-:-:S14]  /*0ee0*/  R2UR UR6, R97 ;  /* 0x00000000610672ca */ /* 0x000fdc00000e0000 */
[----:B------:R-:W2:Y:S01]  /*0ef0*/  LDCU UR6, c[0x0][UR6+0x2b4] ;  /* 0x00005680060677ac */ /* 0x000ea20008000800 */
[----:B------:R-:W-:-:S05]  /*0f00*/  CS2R.32 R3, SR_CgaSize ;  /* 0x0000000000037805 */ /* 0x000fca0000008a00 */
[----:B------:R-:W-:-:S06]  /*0f10*/  IMAD R3, R3, -0xa0, RZ ;  /* 0xffffff6003037824 */ /* 0x000fcc00078e02ff */
[----:B------:R-:W3:Y:S01]  /*0f20*/  LDC R3, c[0x0][R3+0x2a4] ;  /* 0x0000a90003037b82 */ /* 0x000ee20000000800 */
[----:B------:R-:W-:Y:S01]  /*0f30*/  PRMT R13, RZ, 0x7610, R13 ;  /* 0x00007610ff0d7816 */ /* 0x000fe2000000000d */
[----:B------:R-:W4:Y:S01]  /*0f40*/  S2R R5, SR_CTAID.X ;  /* 0x0000000000057919 */ /* 0x000f220000002500 */
[----:B------:R-:W-:-:S05]  /*0f50*/  CS2R.32 R97, SR_CgaSize ;  /* 0x0000000000617805 */ /* 0x000fca0000008a00 */
[----:B------:R-:W-:-:S05]  /*0f60*/  IMAD R97, R97, -0xa0, RZ ;  /* 0xffffff6061617824 */ /* 0x000fca00078e02ff */
[----:B------:R-:W-:-:S14]  /*0f70*/  R2UR UR8, R97 ;  /* 0x00000000610872ca */ /* 0x000fdc00000e0000 */
[----:B------:R-:W3:Y:S01]  /*0f80*/  LDCU UR8, c[0x0][UR8+0x2b0] ;  /* 0x00005600080877ac */ /* 0x000ee20008000800 */
[----:B------:R-:W-:Y:S01]  /*0f90*/  PRMT R12, RZ, 0x7610, R12 ;  /* 0x00007610ff0c7816 */ /* 0x000fe2000000000c */
[----:B------:R-:W-:Y:S01]  /*0fa0*/  UISETP.NE.AND UP2, UPT, UR10, 0x2, UPT ;  /* 0x000000020a00788c */ /* 0x000fe2000bf45270 */
[----:B------:R-:W2:Y:S01]  /*0fb0*/  LDC R14, c[0x0][0xb24] ;  /* 0x0002c900ff0e7b82 */ /* 0x000ea20000000800 */
[----:B------:R-:W-:-:S05]  /*0fc0*/  CS2R.32 R6, SR_CgaSize ;  /* 0x0000000000067805 */ /* 0x000fca0000008a00 */
[----:B------:R-:W-:-:S06]  /*0fd0*/  IMAD R6, R6, -0xa0, RZ ;  /* 0xffffff6006067824 */ /* 0x000fcc00078e02ff */
[----:B------:R-:W3:Y:S08]  /*0fe0*/  LDC R6, c[0x0][R6+0x2a0] ;  /* 0x0000a80006067b82 */ /* 0x000ef00000000800 */
[----:B------:R-:W3:Y:S01]  /*0ff0*/  LDC R40, c[0x0][0xb24] ;  /* 0x0002c900ff287b82 */ /* 0x000ee20000000800 */
[----:B-1----:R-:W-:-:S07]  /*1000*/  I2FP.F32.U32 R96, R4 ;  /* 0x0000000400607245 */ /* 0x002fce0000201000 */
[----:B------:R-:W1:Y:S01]  /*1010*/  S2UR UR44, SR_CTAID.Z ;  /* 0x00000000002c79c3 */ /* 0x000e620000002700 */
[----:B--2---:R-:W-:Y:S02]  /*1020*/  ISETP.GE.AND P0, PT, R14, 0x1, PT ;  /* 0x000000010e00780c */ /* 0x004fe40003f06270 */
[----:B----4-:R-:W-:Y:S01]  /*1030*/  I2FP.F32.U32 R97, R5 ;  /* 0x0000000500617245 */ /* 0x010fe20000201000 */
[----:B------:R-:W-:Y:S01]  /*1040*/  FMUL R96, R96, UR6 ;  /* 0x0000000660607c20 */ /* 0x000fe20008400000 */
[----:B------:R-:W2:Y:S03]  /*1050*/  LDCU UR6, c[0x0][0xb30] ;  /* 0x00016600ff0677ac */ /* 0x000ea60008000800 */
[----:B---3--:R-:W-:Y:S02]  /*1060*/  FMUL R97, R97, UR8 ;  /* 0x0000000861617c20 */ /* 0x008fe40008400000 */
[----:B------:R-:W3:Y:S08]  /*1070*/  F2I.U32.TRUNC.NTZ R96, R96 ;  /* 0x0000006000607305 */ /* 0x000ef0000020f000 */
[----:B------:R-:W4:Y:S01]  /*1080*/  F2I.U32.TRUNC.NTZ R97, R97 ;  /* 0x0000006100617305 */ /* 0x000f22000020f000 */
[----:B--2---:R-:W-:Y:S01]  /*1090*/  UISETP.NE.AND UP3, UPT, UR6, 0x1, UPT ;  /* 0x000000010600788c */ /* 0x004fe2000bf65270 */
[----:B---3--:R-:W-:-:S05]  /*10a0*/  IADD3 R96, PT, PT, -R96, RZ, RZ ;  /* 0x000000ff60607210 */ /* 0x008fca0007ffe1ff */
[----:B------:R-:W-:Y:S02]  /*10b0*/  IMAD R96, R3, R96, R4 ;  /* 0x0000006003607224 */ /* 0x000fe400078e0204 */
[----:B------:R-:W-:Y:S02]  /*10c0*/  IMAD.MOV.U32 R3, RZ, RZ, R5 ;  /* 0x000000ffff037224 */ /* 0x000fe400078e0005 */
[----:B----4-:R-:W-:-:S04]  /*10d0*/  IMAD.MOV R97, RZ, RZ, -R97 ;  /* 0x000000ffff617224 */ /* 0x010fc800078e0a61 */
[----:B------:R-:W-:Y:S01]  /*10e0*/  IMAD R97, R6, R97, R5 ;  /* 0x0000006106617224 */ /* 0x000fe200078e0205 */
[----:B-1----:R-:W-:Y:S06]  /*10f0*/  BRA.U UP4, `(.L_x_17) ;  /* 0x0000000104287547 */ /* 0x002fec000b800000 */
[----:B------:R-:W-:Y:S01]  /*1100*/  ISETP.NE.AND P1, PT, R96, RZ, PT ;  /* 0x000000ff6000720c */ /* 0x000fe20003f25270 */
[----:B------:R-:W-:Y:S01]  /*1110*/  IMAD.MOV.U32 R6, RZ, RZ, 0x3 ;  /* 0x00000003ff067424 */ /* 0x000fe200078e00ff */
[C---:B------:R-:W-:Y:S02]  /*1120*/  LOP3.LUT R7, R97.reuse, 0xfffffffe, RZ, 0xc0, !PT ;  /* 0xfffffffe61077812 */ /* 0x040fe400078ec0ff */
[----:B------:R-:W-:Y:S02]  /*1130*/  ISETP.LT.U32.OR P1, PT, R97, 0x2, !P1 ;  /* 0x000000026100780c */ /* 0x000fe40004f21470 */
[----:B------:R-:W-:Y:S02]  /*1140*/  SHF.L.U32 R6, R6, R7, RZ ;  /* 0x0000000706067219 */ /* 0x000fe400000006ff */
[----:B------:R-:W-:Y:S02]  /*1150*/  SEL R9, RZ, 0x1, !P1 ;  /* 0x00000001ff097807 */ /* 0x000fe40004800000 */
[----:B------:R-:W-:-:S02]  /*1160*/  SEL R8, RZ, 0x2, !P1 ;  /* 0x00000002ff087807 */ /* 0x000fc40004800000 */
[----:B------:R-:W-:-:S03]  /*1170*/  PRMT R12, R6, 0x7610, R12 ;  /* 0x00007610060c7816 */ /* 0x000fc6000000000c */
[----:B------:R-:W-:-:S05]  /*1180*/  IMAD.IADD R8, R9, 0x1, R8 ;  /* 0x0000000109087824 */ /* 0x000fca00078e0208 */
[----:B------:R-:W-:Y:S02]  /*1190*/  PRMT R13, R8, 0x7610, R13 ;  /* 0x00007610080d7816 */ /* 0x000fe4000000000d */
.L_x_17:
[----:B------:R-:W-:Y:S05]  /*11a0*/  @!P0 BRA `(.L_x_18) ;  /* 0x0000000000b88947 */ /* 0x000fea0003800000 */
[----:B------:R-:W1:Y:S01]  /*11b0*/  LDC.64 R8, c[0x0][0xb18] ;  /* 0x0002c600ff087b82 */ /* 0x000e620000000a00 */
[----:B------:R-:W-:-:S07]  /*11c0*/  ISETP.NE.AND P0, PT, R14, 0x1, PT ;  /* 0x000000010e00780c */ /* 0x000fce0003f05270 */
[----:B------:R-:W2:Y:S08]  /*11d0*/  LDC R15, c[0x0][0xb0c] ;  /* 0x0002c300ff0f7b82 */ /* 0x000eb00000000800 */
[----:B------:R-:W3:Y:S08]  /*11e0*/  LDC R17, c[0x0][0x370] ;  /* 0x0000dc00ff117b82 */ /* 0x000ef00000000800 */
[----:B------:R-:W4:Y:S01]  /*11f0*/  LDC R16, c[0x0][0x374] ;  /* 0x0000dd00ff107b82 */ /* 0x000f220000000800 */
[----:B-1----:R-:W-:-:S07]  /*1200*/  ISETP.NE.AND P1, PT, R8, 0x1, PT ;  /* 0x000000010800780c */ /* 0x002fce0003f25270 */
[----:B------:R-:W3:Y:S01]  /*1210*/  LDC.64 R10, c[0x0][0xb10] ;  /* 0x0002c400ff0a7b82 */ /* 0x000ee20000000a00 */
[----:B--2---:R-:W-:-:S07]  /*1220*/  ISETP.NE.AND P2, PT, R15, 0x1, PT ;  /* 0x000000010f00780c */ /* 0x004fce0003f45270 */
[----:B------:R-:W1:Y:S08]  /*1230*/  LDC R3, c[0x0][0xb20] ;  /* 0x0002c800ff037b82 */ /* 0x000e700000000800 */
[----:B------:R-:W2:Y:S01]  /*1240*/  LDC.64 R6, c[0x0][0xb28] ;  /* 0x0002ca00ff067b82 */ /* 0x000ea20000000a00 */
[----:B----4-:R-:W-:-:S04]  /*1250*/  IMAD.HI.U32 R18, R16, R9, RZ ;  /* 0x0000000910127227 */ /* 0x010fc800078e00ff */
[----:B------:R-:W-:-:S04]  /*1260*/  IMAD.HI.U32 R9, R4, R9, RZ ;  /* 0x0000000904097227 */ /* 0x000fc800078e00ff */
[----:B---3--:R-:W-:-:S05]  /*1270*/  IMAD.HI.U32 R19, R17, R10, RZ ;  /* 0x0000000a11137227 */ /* 0x008fca00078e00ff */
[----:B------:R-:W-:Y:S01]  /*1280*/  @P2 SHF.R.U32.HI R17, RZ, R11, R19 ;  /* 0x0000000bff112219 */ /* 0x000fe20000011613 */
[C---:B------:R-:W-:Y:S01]  /*1290*/  IMAD.HI.U32 R19, R5.reuse, R10, RZ ;  /* 0x0000000a05137227 */ /* 0x040fe200078e00ff */
[-C--:B-1----:R-:W-:Y:S02]  /*12a0*/  @P1 SHF.R.U32.HI R16, RZ, R3.reuse, R18 ;  /* 0x00000003ff101219 */ /* 0x082fe40000011612 */
[----:B------:R-:W-:Y:S02]  /*12b0*/  SHF.R.U32.HI R9, RZ, R3, R9 ;  /* 0x00000003ff097219 */ /* 0x000fe40000011609 */
[----:B------:R-:W-:Y:S02]  /*12c0*/  SHF.R.U32.HI R19, RZ, R11, R19 ;  /* 0x0000000bff137219 */ /* 0x000fe40000011613 */
[----:B------:R-:W-:Y:S01]  /*12d0*/  SEL R9, R4, R9, !P1 ;  /* 0x0000000904097207 */ /* 0x000fe20004800000 */
[----:B--2---:R-:W-:Y:S01]  /*12e0*/  IMAD.HI.U32 R18, R16, R6, RZ ;  /* 0x0000000610127227 */ /* 0x004fe200078e00ff */
[----:B------:R-:W-:-:S03]  /*12f0*/  SEL R3, R5, R19, !P2 ;  /* 0x0000001305037207 */ /* 0x000fc60005000000 */
[----:B------:R-:W-:Y:S01]  /*1300*/  IMAD.HI.U32 R10, R17, R6, RZ ;  /* 0x00000006110a7227 */ /* 0x000fe200078e00ff */
[----:B------:R-:W-:-:S04]  /*1310*/  @P0 SHF.R.U32.HI R16, RZ, R7, R18 ;  /* 0x00000007ff100219 */ /* 0x000fc80000011612 */
[----:B------:R-:W-:Y:S01]  /*1320*/  @P0 SHF.R.U32.HI R17, RZ, R7, R10 ;  /* 0x00000007ff110219 */ /* 0x000fe2000001160a */
[----:B------:R-:W-:-:S04]  /*1330*/  IMAD R16, R16, R14, RZ ;  /* 0x0000000e10107224 */ /* 0x000fc800078e02ff */
[----:B------:R-:W-:Y:S01]  /*1340*/  IMAD R10, R17, R14, RZ ;  /* 0x0000000e110a7224 */ /* 0x000fe200078e02ff */
[----:B------:R-:W-:-:S04]  /*1350*/  ISETP.GE.AND P1, PT, R9, R16, PT ;  /* 0x000000100900720c */ /* 0x000fc80003f26270 */
[----:B------:R-:W-:Y:S01]  /*1360*/  ISETP.GE.OR P1, PT, R3, R10, P1 ;  /* 0x0000000a0300720c */ /* 0x000fe20000f26670 */
[----:B------:R-:W-:-:S05]  /*1370*/  IMAD.HI.U32 R10, R9, R6, RZ ;  /* 0x00000006090a7227 */ /* 0x000fca00078e00ff */
[----:B------:R-:W-:-:S04]  /*1380*/  SHF.R.U32.HI R10, RZ, R7, R10 ;  /* 0x00000007ff0a7219 */ /* 0x000fc8000001160a */
[----:B------:R-:W-:-:S03]  /*1390*/  SEL R10, R9, R10, !P0 ;  /* 0x0000000a090a7207 */ /* 0x000fc60004000000 */
[----:B------:R-:W-:Y:S01]  /*13a0*/  @!P1 IMAD.HI.U32 R11, R3, R6, RZ ;  /* 0x00000006030b9227 */ /* 0x000fe200078e00ff */
[----:B------:R-:W-:-:S04]  /*13b0*/  IADD3 R6, PT, PT, -R10, RZ, RZ ;  /* 0x000000ff0a067210 */ /* 0x000fc80007ffe1ff */
[----:B------:R-:W-:Y:S01]  /*13c0*/  @!P1 SHF.R.U32.HI R7, RZ, R7, R11 ;  /* 0x00000007ff079219 */ /* 0x000fe2000001160b */
[----:B------:R-:W-:Y:S01]  /*13d0*/  IMAD R6, R14, R6, R9 ;  /* 0x000000060e067224 */ /* 0x000fe200078e0209 */
[----:B------:R-:W-:Y:S02]  /*13e0*/  IADD3 R11, PT, PT, -R9, RZ, RZ ;  /* 0x000000ff090b7210 */ /* 0x000fe40007ffe1ff */
[----:B------:R-:W-:-:S03]  /*13f0*/  @!P1 SEL R7, R3, R7, !P0 ;  /* 0x0000000703079207 */ /* 0x000fc60004000000 */
[----:B------:R-:W-:Y:S02]  /*1400*/  IMAD R4, R8, R11, R4 ;  /* 0x0000000b08047224 */ /* 0x000fe400078e0204 */
[--C-:B------:R-:W-:Y:S02]  /*1410*/  @!P1 IMAD.IADD R10, R10, 0x1, -R7.reuse ;  /* 0x000000010a0a9824 */ /* 0x100fe400078e0a07 */
[----:B------:R-:W-:Y:S01]  /*1420*/  @!P1 IMAD R7, R6, R17, R7 ;  /* 0x0000001106079224 */ /* 0x000fe200078e0207 */
[----:B------:R-:W-:Y:S01]  /*1430*/  IADD3 R6, PT, PT, -R3, RZ, RZ ;  /* 0x000000ff03067210 */ /* 0x000fe20007ffe1ff */
[----:B------:R-:W-:Y:S02]  /*1440*/  @!P1 IMAD R9, R10, R14, R3 ;  /* 0x0000000e0a099224 */ /* 0x000fe400078e0203 */
[----:B------:R-:W-:Y:S02]  /*1450*/  @!P1 IMAD.MOV.U32 R3, RZ, RZ, R7 ;  /* 0x000000ffff039224 */ /* 0x000fe400078e0007 */
[----:B------:R-:W-:-:S02]  /*1460*/  IMAD R6, R15, R6, R5 ;  /* 0x000000060f067224 */ /* 0x000fc400078e0205 */
[----:B------:R-:W-:Y:S02]  /*1470*/  IMAD R4, R9, R8, R4 ;  /* 0x0000000809047224 */ /* 0x000fe400078e0204 */
[----:B------:R-:W-:Y:S02]  /*1480*/  IMAD R3, R3, R15, R6 ;  /* 0x0000000f03037224 */ /* 0x000fe400078e0206 */
.L_x_18:
[----:B------:R-:W-:Y:S05]  /*1490*/  BRA.U UP3, `(.L_x_19) ;  /* 0x0000000103407547 */ /* 0x000fea000b800000 */
[----:B------:R-:W1:Y:S08]  /*14a0*/  LDC.64 R8, c[0x0][0xb10] ;  /* 0x0002c400ff087b82 */ /* 0x000e700000000a00 */
[----:B------:R-:W2:Y:S08]  /*14b0*/  LDC.64 R6, c[0x0][0xb18] ;  /* 0x0002c600ff067b82 */ /* 0x000eb00000000a00 */
[----:B------:R-:W3:Y:S08]  /*14c0*/  LDC R10, c[0x0][0xb20] ;  /* 0x0002c800ff0a7b82 */ /* 0x000ef00000000800 */
[----:B------:R-:W4:Y:S01]  /*14d0*/  LDC R11, c[0x0][0xb0c] ;  /* 0x0002c300ff0b7b82 */ /* 0x000f220000000800 */
[----:B-1----:R-:W-:-:S05]  /*14e0*/  IMAD.HI.U32 R8, R3, R8, RZ ;  /* 0x0000000803087227 */ /* 0x002fca00078e00ff */
[----:B------:R-:W-:Y:S01]  /*14f0*/  SHF.R.U32.HI R8, RZ, R9, R8 ;  /* 0x00000009ff087219 */ /* 0x000fe20000011608 */
[----:B--2---:R-:W-:Y:S01]  /*1500*/  IMAD.HI.U32 R7, R4, R7, RZ ;  /* 0x0000000704077227 */ /* 0x004fe200078e00ff */
[----:B------:R-:W-:-:S04]  /*1510*/  ISETP.NE.AND P0, PT, R6, 0x1, PT ;  /* 0x000000010600780c */ /* 0x000fc80003f05270 */
[----:B---3--:R-:W-:-:S04]  /*1520*/  SHF.R.U32.HI R7, RZ, R10, R7 ;  /* 0x0000000aff077219 */ /* 0x008fc80000011607 */
[----:B------:R-:W-:Y:S02]  /*1530*/  SEL R7, R4, R7, !P0 ;  /* 0x0000000704077207 */ /* 0x000fe40004000000 */
[----:B----4-:R-:W-:-:S04]  /*1540*/  ISETP.NE.AND P1, PT, R11, 0x1, PT ;  /* 0x000000010b00780c */ /* 0x010fc80003f25270 */
[----:B------:R-:W-:-:S05]  /*1550*/  SEL R9, R3, R8, !P1 ;  /* 0x0000000803097207 */ /* 0x000fca0004800000 */
[----:B------:R-:W-:Y:S02]  /*1560*/  IMAD.IADD R8, R7, 0x1, -R9 ;  /* 0x0000000107087824 */ /* 0x000fe400078e0a09 */
[----:B------:R-:W-:Y:S02]  /*1570*/  IMAD.IADD R7, R9, 0x1, -R7 ;  /* 0x0000000109077824 */ /* 0x000fe400078e0a07 */
[----:B------:R-:W-:Y:S02]  /*1580*/  IMAD R3, R8, R11, R3 ;  /* 0x0000000b08037224 */ /* 0x000fe400078e0203 */
[----:B------:R-:W-:Y:S02]  /*1590*/  IMAD R4, R7, R6, R4 ;  /* 0x0000000607047224 */ /* 0x000fe400078e0204 */
.L_x_19:
[----:B------:R-:W-:Y:S05]  /*15a0*/  BRA.U !UP1, `(.L_x_20) ;  /* 0x00000001090c7547 */ /* 0x000fea000b800000 */
[----:B------:R-:W-:Y:S01]  /*15b0*/  UCGABAR_WAIT ;  /* 0x0000000000007dc7 */ /* 0x000fe20008000000 */
[----:B------:R-:W-:Y:S01]  /*15c0*/  CCTL.IVALL ;  /* 0x00000000ff00798f */ /* 0x000fe20002000000 */
[----:B------:R-:W-:Y:S05]  /*15d0*/  BRA `(.L_x_21) ;  /* 0x0000000000047947 */ /* 0x000fea0003800000 */
.L_x_20:
[----:B------:R-:W-:Y:S06]  /*15e0*/  BAR.SYNC.DEFER_BLOCKING 0x0 ;  /* 0x0000000000007b1d */ /* 0x000fec0000010000 */
.L_x_21:
[----:B------:R-:W-:Y:S05]  /*15f0*/  BRA.U UP2, `(.L_x_22) ;  /* 0x0000001502447547 */ /* 0x000fea000b800000 */
[----:B------:R-:W1:Y:S01]  /*1600*/  LDCU UR15, c[0x0][0x38c] ;  /* 0x00007180ff0f77ac */ /* 0x000e620008000800 */
[----:B------:R-:W2:Y:S01]  /*1610*/  LDC R8, c[0x0][0x370] ;  /* 0x0000dc00ff087b82 */ /* 0x000ea20000000800 */
[C---:B------:R-:W-:Y:S01]  /*1620*/  IMAD.SHL.U32 R17, R5.reuse, 0x40, RZ ;  /* 0x0000004005117824 */ /* 0x040fe200078e00ff */
[----:B------:R-:W-:Y:S01]  /*1630*/  PLOP3.LUT P1, PT, PT, PT, UP5, 0x80, 0x8 ;  /* 0x000000000008781c */ /* 0x000fe20003f2f058 */
[----:B------:R-:W-:Y:S01]  /*1640*/  UISETP.NE.AND UP1, UPT, UR10, URZ, UPT ;  /* 0x000000ff0a00728c */ /* 0x000fe2000bf25270 */
[----:B------:R-:W-:Y:S01]  /*1650*/  ISETP.NE.AND P4, PT, R2, RZ, P5 ;  /* 0x000000ff0200720c */ /* 0x000fe20002f85270 */
[----:B------:R-:W-:Y:S01]  /*1660*/  IMAD.SHL.U32 R16, R5, 0x80, RZ ;  /* 0x0000008005107824 */ /* 0x000fe200078e00ff */
[----:B------:R-:W-:Y:S01]  /*1670*/  PLOP3.LUT P1, PT, P1, PT, PT, 0x8, 0x80 ;  /* 0x000000000080781c */ /* 0x000fe20000f2e170 */
[----:B------:R-:W-:Y:S01]  /*1680*/  IMAD.MOV.U32 R15, RZ, RZ, 0x1 ;  /* 0x00000001ff0f7424 */ /* 0x000fe200078e00ff */
[----:B------:R-:W3:Y:S01]  /*1690*/  LDC R0, c[0x0][0x374] ;  /* 0x0000dd00ff007b82 */ /* 0x000ee20000000800 */
[----:B------:R-:W-:Y:S01]  /*16a0*/  IMAD.MOV.U32 R14, RZ, RZ, RZ ;  /* 0x000000ffff0e7224 */ /* 0x000fe200078e00ff */
[----:B------:R-:W-:Y:S01]  /*16b0*/  CS2R R12, SRZ ;  /* 0x00000000000c7805 */ /* 0x000fe2000001ff00 */
[----:B------:R-:W-:Y:S01]  /*16c0*/  IMAD.MOV.U32 R11, RZ, RZ, 0x1 ;  /* 0x00000001ff0b7424 */ /* 0x000fe200078e00ff */
[----:B------:R-:W-:Y:S01]  /*16d0*/  LOP3.LUT R17, R17, 0x40, RZ, 0xc0, !PT ;  /* 0x0000004011117812 */ /* 0x000fe200078ec0ff */
[----:B------:R-:W4:Y:S01]  /*16e0*/  LDCU.64 UR24, c[0x0][0x348] ;  /* 0x00006900ff1877ac */ /* 0x000f220008000a00 */
[----:B-1----:R-:W-:-:S02]  /*16f0*/  UIADD3 UR4, UPT, UPT, UR15, 0x3f, URZ ;  /* 0x0000003f0f047890 */ /* 0x002fc4000fffe0ff */
[----:B------:R-:W-:Y:S02]  /*1700*/  USEL UR7, UR7, 0x2, UP1 ;  /* 0x0000000207077887 */ /* 0x000fe40008800000 */
[----:B------:R-:W-:Y:S01]  /*1710*/  USHF.R.S32.HI UR22, URZ, 0x1f, UR4 ;  /* 0x0000001fff167899 */ /* 0x000fe20008011404 */
[----:B------:R-:W-:-:S03]  /*1720*/  UMOV UR13, URZ ;  /* 0x000000ff000d7c82 */ /* 0x000fc60008000000 */
[----:B------:R-:W-:Y:S02]  /*1730*/  ULEA.HI UR22, UR22, UR4, URZ, 0x6 ;  /* 0x0000000416167291 */ /* 0x000fe4000f8f30ff */
[----:B------:R-:W-:Y:S02]  /*1740*/  UIADD3 UR4, UPT, UPT, UR15, -0x1, URZ ;  /* 0xffffffff0f047890 */ /* 0x000fe4000fffe0ff */
[----:B------:R-:W-:Y:S02]  /*1750*/  USHF.R.S32.HI UR22, URZ, 0x6, UR22 ;  /* 0x00000006ff167899 */ /* 0x000fe40008011416 */
[----:B------:R-:W-:Y:S02]  /*1760*/  UISETP.GE.U32.AND UP2, UPT, UR4, -0x7f, UPT ;  /* 0xffffff810400788c */ /* 0x000fe4000bf46070 */
[----:B------:R-:W-:Y:S02]  /*1770*/  UISETP.LT.U32.AND UP0, UPT, UR22, 0x8, UPT ;  /* 0x000000081600788c */ /* 0x000fe4000bf01070 */
[----:B------:R-:W-:-:S02]  /*1780*/  UIADD3 UR15, UPT, UPT, UR15, 0x7e, URZ ;  /* 0x0000007e0f0f7890 */ /* 0x000fc4000fffe0ff */
[----:B------:R-:W-:-:S04]  /*1790*/  USEL UR21, UR22, 0x8, UP0 ;  /* 0x0000000816157887 */ /* 0x000fc80008000000 */
[----:B------:R-:W-:Y:S02]  /*17a0*/  UIADD3 UR6, UPT, UPT, UR21, -0x1, URZ ;  /* 0xffffffff15067890 */ /* 0x000fe4000fffe0ff */
[----:B------:R-:W-:Y:S02]  /*17b0*/  @UP2 UIADD3 UR6, UPT, UPT, UR21, URZ, URZ ;  /* 0x000000ff15062290 */ /* 0x000fe4000fffe0ff */
[----:B------:R-:W-:Y:S02]  /*17c0*/  UIADD3 UR14, UPT, UPT, UR22, -UR21, URZ ;  /* 0x80000015160e7290 */ /* 0x000fe4000fffe0ff */
[----:B------:R-:W-:Y:S02]  /*17d0*/  UIADD3 UR5, UPT, UPT, UR6, 0x1, URZ ;  /* 0x0000000106057890 */ /* 0x000fe4000fffe0ff */
[----:B--2-4-:R-:W-:-:S12]  /*17e0*/  UIADD3 UR6, UPT, UPT, -UR6, URZ, URZ ;  /* 0x000000ff06067290 */ /* 0x014fd8000fffe1ff */
.L_x_42:
[----:B------:R-:W-:Y:S01]  /*17f0*/  UISETP.NE.AND UP0, UPT, UR37, URZ, UPT ;  /* 0x000000ff2500728c */ /* 0x000fe2000bf05270 */
[----:B------:R-:W1:Y:S08]  /*1800*/  S2UR UR37, SR_CgaCtaId ;  /* 0x00000000002579c3 */ /* 0x000e700000008800 */
[----:B------:R-:W-:Y:S05]  /*1810*/  BRA.U UP0, `(.L_x_23) ;  /* 0x0000000100347547 */ /* 0x000fea000b800000 */
[----:B------:R-:W2:Y:S01]  /*1820*/  S2R R2, SR_CgaCtaId ;  /* 0x0000000000027919 */ /* 0x000ea20000008800 */
[----:B------:R-:W-:-:S04]  /*1830*/  MOV R5, 0x400 ;  /* 0x0000040000057802 */ /* 0x000fc80000000f00 */
[----:B--2---:R-:W-:Y:S02]  /*1840*/  LEA R2, R2, R5, 0x18 ;  /* 0x0000000502027211 */ /* 0x004fe400078ec0ff */
[----:B------:R-:W-:-:S03]  /*1850*/  SHF.L.U32 R5, R11, 0x1f, RZ ;  /* 0x0000001f0b057819 */ /* 0x000fc600000006ff */
[----:B------:R-:W-:-:S04]  /*1860*/  IMAD R2, R12, 0x8, R2 ;  /* 0x000000080c027824 */ /* 0x000fc800078e0202 */
[----:B------:R-:W2:Y:S02]  /*1870*/  SYNCS.PHASECHK.TRANS64.TRYWAIT P0, [R2+URZ+0x140], R5 ;  /* 0x00014005020075a7 */ /* 0x000ea400080011ff */
[----:B--2---:R-:W-:Y:S05]  /*1880*/  @!P0 BRA `(.L_x_24) ;  /* 0x0000008000148947 */ /* 0x004fea0003800000 */
.L_x_154:
[----:B------:R-:W-:Y:S01]  /*1890*/  VIADD R12, R12, 0x1 ;  /* 0x000000010c0c7836 */ /* 0x000fe20000000000 */
[----:B------:R2:W-:Y:S04]  /*18a0*/  SYNCS.ARRIVE.TRANS64.A1T0 RZ, [R2+URZ+0x130], RZ ;  /* 0x000130ff02ff79a7 */ /* 0x0005e800081000ff */
[----:B------:R-:W-:-:S04]  /*18b0*/  ISETP.NE.AND P0, PT, R12, 0x2, PT ;  /* 0x000000020c00780c */ /* 0x000fc80003f05270 */
[----:B------:R-:W-:Y:S02]  /*18c0*/  SEL R12, R12, RZ, P0 ;  /* 0x000000ff0c0c7207 */ /* 0x000fe40000000000 */
[----:B--2---:R-:W-:-:S04]  /*18d0*/  SEL R2, RZ, 0x1, P0 ;  /* 0x00000001ff027807 */ /* 0x004fc80000000000 */
[----:B------:R-:W-:-:S07]  /*18e0*/  LOP3.LUT R11, R11, R2, RZ, 0x3c, !PT ;  /* 0x000000020b0b7212 */ /* 0x000fce00078e3cff */
.L_x_23:
[----:B------:R-:W-:Y:S01]  /*18f0*/  UMOV UR4, 0x400 ;  /* 0x0000040000047882 */ /* 0x000fe20000000000 */
[----:B------:R-:W-:Y:S01]  /*1900*/  SHF.L.U32 R2, R15, 0x1f, RZ ;  /* 0x0000001f0f027819 */ /* 0x000fe200000006ff */
[----:B-1----:R-:W-:Y:S01]  /*1910*/  ULEA UR4, UR37, UR4, 0x18 ;  /* 0x0000000425047291 */ /* 0x002fe2000f8ec0ff */
[----:B------:R-:W-:Y:S01]  /*1920*/  R2UR UR43, R16 ;  /* 0x00000000102b72ca */ /* 0x000fe200000e0000 */
[----:B------:R-:W-:Y:S01]  /*1930*/  UISETP.GE.U32.AND UP0, UPT, UR15, 0x7f, UPT ;  /* 0x0000007f0f00788c */ /* 0x000fe2000bf06070 */
[----:B------:R-:W-:Y:S01]  /*1940*/  R2UR UR11, R17 ;  /* 0x00000000110b72ca */ /* 0x000fe200000e0000 */
[----:B------:R-:W-:Y:S01]  /*1950*/  ULEA UR8, UR13, UR4, 0x3 ;  /* 0x000000040d087291 */ /* 0x000fe2000f8e18ff */
[----:B------:R-:W-:-:S08]  /*1960*/  UMOV UR23, URZ ;  /* 0x000000ff00177c82 */ /* 0x000fd00008000000 */
[----:B------:R1:W2:Y:S01]  /*1970*/  SYNCS.PHASECHK.TRANS64.TRYWAIT P0, [UR8+0x40], R2 ;  /* 0x00004002ff0075a7 */ /* 0x0002a20008001108 */
[----:B------:R-:W-:-:S13]  /*1980*/  R2UR UR8, R4 ;  /* 0x00000000040872ca */ /* 0x000fda00000e0000 */
[----:B------:R-:W-:Y:S01]  /*1990*/  ULEA UR11, UR8, UR11, 0x7 ;  /* 0x0000000b080b7291 */ /* 0x000fe2000f8e38ff */
[----:B-1----:R-:W-:-:S05]  /*19a0*/  LEA.HI R2, R3, R3, RZ, 0x1 ;  /* 0x0000000303027211 */ /* 0x002fca00078f08ff */
[----:B------:R-:W-:-:S05]  /*19b0*/  IMAD.SHL.U32 R2, R2, 0x80, RZ ;  /* 0x0000008002027824 */ /* 0x000fca00078e00ff */
[----:B------:R-:W-:-:S04]  /*19c0*/  LOP3.LUT R2, R2, 0xffffff00, RZ, 0xc0, !PT ;  /* 0xffffff0002027812 */ /* 0x000fc800078ec0ff */
[----:B------:R-:W-:-:S13]  /*19d0*/  R2UR UR9, R2 ;  /* 0x00000000020972ca */ /* 0x000fda00000e0000 */
[----:B------:R-:W-:Y:S01]  /*19e0*/  ULOP3.LUT UR43, UR9, 0x80, UR43, 0xf8, !UPT ;  /* 0x00000080092b7892 */ /* 0x000fe2000f8ef82b */
[----:B------:R-:W-:Y:S11]  /*19f0*/  BRA.U !UP0, `(.L_x_25) ;  /* 0x0000000108c07547 */ /* 0x000ff6000b800000 */
[----:B------:R-:W-:Y:S01]  /*1a00*/  UMOV UR16, UR6 ;  /* 0x0000000600107c82 */ /* 0x000fe20008000000 */
[----:B------:R-:W-:Y:S01]  /*1a10*/  UMOV UR17, UR13 ;  /* 0x0000000d00117c82 */ /* 0x000fe20008000000 */
[----:B------:R-:W-:-:S05]  /*1a20*/  UMOV UR42, URZ ;  /* 0x000000ff002a7c82 */ /* 0x000fca0008000000 */
.L_x_31:
[----:B------:R-:W-:Y:S01]  /*1a30*/  ULEA UR41, UR17, UR4, 0x3 ;  /* 0x0000000411297291 */ /* 0x000fe2000f8e18ff */
[----:B------:R-:W-:Y:S01]  /*1a40*/  @P5 MOV R3, 0xc000 ;  /* 0x0000c00000035802 */ /* 0x000fe20000000f00 */
[----:B-12-4-:R-:W-:Y:S10]  /*1a50*/  @P0 BRA `(.L_x_26) ;  /* 0x00000000000c0947 */ /* 0x016ff40003800000 */
[----:B------:R-:W-:-:S04]  /*1a60*/  SHF.L.U32 R4, R15, 0x1f, RZ ;  /* 0x0000001f0f047819 */ /* 0x000fc800000006ff */
[----:B------:R-:W1:Y:S02]  /*1a70*/  SYNCS.PHASECHK.TRANS64.TRYWAIT P0, [UR41+0x40], R4 ;  /* 0x00004004ff0075a7 */ /* 0x000e640008001129 */
[----:B-1----:R-:W-:Y:S05]  /*1a80*/  @!P0 BRA `(.L_x_27) ;  /* 0x0000007c00a88947 */ /* 0x002fea0003800000 */
.L_x_26:
[----:B------:R2:W-:Y:S01]  /*1a90*/  @P5 SYNCS.ARRIVE.TRANS64 RZ, [UR41], R3 ;  /* 0x00000003ffff59a7 */ /* 0x0005e20008000029 */
[----:B------:R-:W-:Y:S02]  /*1aa0*/  ULOP3.LUT UR8, UR7, 0x2, URZ, 0xfc, !UPT ;  /* 0x0000000207087892 */ /* 0x000fe4000f8efcff */
[----:B------:R-:W-:Y:S02]  /*1ab0*/  UIADD3 UR16, UPT, UPT, UR16, 0x1, URZ ;  /* 0x0000000110107890 */ /* 0x000fe4000fffe0ff */
[----:B------:R-:W-:Y:S02]  /*1ac0*/  UISETP.NE.AND UP0, UPT, UR8, 0x2, UPT ;  /* 0x000000020800788c */ /* 0x000fe4000bf05270 */
[----:B------:R-:W-:-:S07]  /*1ad0*/  UISETP.NE.AND UP2, UPT, UR16, 0x1, UPT ;  /* 0x000000011000788c */ /* 0x000fce000bf45270 */
[----:B------:R-:W-:Y:S05]  /*1ae0*/  BRA.U UP0, `(.L_x_28) ;  /* 0x0000000100047547 */ /* 0x000fea000b800000 */
[----:B------:R-:W-:Y:S05]  /*1af0*/  BPT.TRAP 0x1 ;  /* 0x000000040000795c */ /* 0x000fea0000300000 */
.L_x_28:
[----:B------:R-:W-:Y:S04]  /*1b00*/  BSSY.RECONVERGENT B0, `(.L_x_29) ;  /* 0x0000003000007945 */ /* 0x000fe80003800200 */
[----:B------:R-:W-:Y:S05]  /*1b10*/  @!P4 BRA `(.L_x_30) ;  /* 0x000000000004c947 */ /* 0x000fea0003800000 */
[----:B------:R-:W-:Y:S05]  /*1b20*/  BPT.TRAP 0x1 ;  /* 0x000000040000795c */ /* 0x000fea0000300000 */
.L_x_30:
[----:B------:R-:W-:Y:S05]  /*1b30*/  BSYNC.RECONVERGENT B0 ;  /* 0x0000000000007941 */ /* 0x000fea0003800200 */
.L_x_29:
[----:B------:R-:W-:Y:S02]  /*1b40*/  UIADD3 UR13, UPT, UPT, UR17, 0x1, URZ ;  /* 0x00000001110d7890 */ /* 0x000fe4000fffe0ff */
[----:B------:R-:W-:Y:S02]  /*1b50*/  ULEA UR40, UR17, UR4, 0xe ;  /* 0x0000000411287291 */ /* 0x000fe4000f8e70ff */
[----:B------:R-:W-:Y:S02]  /*1b60*/  UISETP.NE.AND UP0, UPT, UR13, 0x8, UPT ;  /* 0x000000080d00788c */ /* 0x000fe4000bf05270 */
[----:B------:R-:W-:Y:S02]  /*1b70*/  UIADD3 UR28, UP1, UPT, UR24, 0x80, URZ ;  /* 0x00000080181c7890 */ /* 0x000fe4000ff3e0ff */
[----:B------:R-:W-:Y:S02]  /*1b80*/  USEL UR9, URZ, 0x1, UP0 ;  /* 0x00000001ff097887 */ /* 0x000fe40008000000 */
[----:B------:R-:W-:-:S02]  /*1b90*/  USEL UR13, UR13, URZ, UP0 ;  /* 0x000000ff0d0d7287 */ /* 0x000fc40008000000 */
[----:B------:R-:W-:Y:S02]  /*1ba0*/  UIADD3 UR26, UP0, UPT, UR24, 0x180, URZ ;  /* 0x00000180181a7890 */ /* 0x000fe4000ff1e0ff */
[----:B------:R-:W-:Y:S01]  /*1bb0*/  ULEA UR8, UR13, UR4, 0x3 ;  /* 0x000000040d087291 */ /* 0x000fe2000f8e18ff */
[----:B------:R-:W-:Y:S01]  /*1bc0*/  LOP3.LUT R15, R15, UR9, RZ, 0x3c, !PT ;  /* 0x000000090f0f7c12 */ /* 0x000fe2000f8e3cff */
[----:B------:R-:W-:Y:S02]  /*1bd0*/  ULOP3.LUT UR41, UR41, 0xfefffff8, URZ, 0xc0, !UPT ;  /* 0xfefffff829297892 */ /* 0x000fe4000f8ec0ff */
[----:B------:R-:W-:Y:S01]  /*1be0*/  UIADD3.X UR29, UPT, UPT, URZ, UR25, URZ, UP1, !UPT ;  /* 0x00000019ff1d7290 */ /* 0x000fe20008ffe4ff */
[----:B-1----:R-:W-:Y:S01]  /*1bf0*/  SHF.L.U32 R2, R15, 0x1f, RZ ;  /* 0x0000001f0f027819 */ /* 0x002fe200000006ff */
[----:B------:R-:W-:Y:S02]  /*1c00*/  UIADD3 UR40, UPT, UPT, UR40, 0x8400, URZ ;  /* 0x0000840028287890 */ /* 0x000fe4000fffe0ff */
[----:B------:R-:W-:Y:S01]  /*1c10*/  UIADD3.X UR27, UPT, UPT, URZ, UR25, URZ, UP0, !UPT ;  /* 0x00000019ff1b7290 */ /* 0x000fe200087fe4ff */
[----:B------:R1:W4:Y:S01]  /*1c20*/  SYNCS.PHASECHK.TRANS64.TRYWAIT P0, [UR8+0x40], R2 ;  /* 0x00004002ff0075a7 */ /* 0x0003220008001108 */
[----:B------:R-:W-:Y:S01]  /*1c30*/  ULEA UR8, UR17, UR4, 0xd ;  /* 0x0000000411087291 */ /* 0x000fe2000f8e68ff */
[----:B------:R-:W-:Y:S01]  /*1c40*/  UMOV UR18, 0x0 ;  /* 0x0000000000127882 */ /* 0x000fe20000000000 */
[----:B------:R-:W-:-:S02]  /*1c50*/  UMOV UR19, 0x10000000 ;  /* 0x1000000000137882 */ /* 0x000fc40000000000 */
[----:B------:R-:W-:Y:S01]  /*1c60*/  UIADD3 UR8, UPT, UPT, UR8, 0x28400, URZ ;  /* 0x0002840008087890 */ /* 0x000fe2000fffe0ff */
[----:B------:R2:W-:Y:S01]  /*1c70*/  UTMALDG.3D.2CTA [UR40], [UR28], desc[UR18] ;  /* 0x000012281c0075b4 */ /* 0x0005e20008211000 */
[----:B------:R-:W-:Y:S01]  /*1c80*/  UMOV UR10, UR42 ;  /* 0x0000002a000a7c82 */ /* 0x000fe20008000000 */
[----:B------:R-:W-:Y:S01]  /*1c90*/  UMOV UR12, UR44 ;  /* 0x0000002c000c7c82 */ /* 0x000fe20008000000 */
[----:B------:R-:W-:Y:S01]  /*1ca0*/  UMOV UR9, UR41 ;  /* 0x0000002900097c82 */ /* 0x000fe20008000000 */
[----:B------:R-:W-:Y:S01]  /*1cb0*/  UMOV UR23, UR5 ;  /* 0x0000000500177c82 */ /* 0x000fe20008000000 */
[----:B------:R-:W-:-:S03]  /*1cc0*/  UMOV UR17, UR13 ;  /* 0x0000000d00117c82 */ /* 0x000fc60008000000 */
[----:B------:R1:W-:Y:S01]  /*1cd0*/  UTMALDG.3D.2CTA [UR8], [UR26], desc[UR18] ;  /* 0x000012081a0075b4 */ /* 0x0003e20008211000 */
[----:B--2---:R-:W-:Y:S01]  /*1ce0*/  UIADD3 UR42, UPT, UPT, UR42, 0x40, URZ ;  /* 0x000000402a2a7890 */ /* 0x004fe2000fffe0ff */
[----:B------:R-:W-:Y:S11]  /*1cf0*/  BRA.U UP2, `(.L_x_31) ;  /* 0xfffffffd024c7547 */ /* 0x000ff6000b83ffff */
.L_x_25:
[----:B-1----:R-:W-:Y:S01]  /*1d00*/  ULEA UR8, UR13, UR4, 0x3 ;  /* 0x000000040d087291 */ /* 0x002fe2000f8e18ff */
[----:B------:R-:W-:Y:S01]  /*1d10*/  SHF.L.U32 R2, R15, 0x1f, RZ ;  /* 0x0000001f0f027819 */ /* 0x000fe200000006ff */
[----:B------:R-:W-:Y:S01]  /*1d20*/  @!P1 SYNCS.ARRIVE.TRANS64.A1T0 RZ, [UR4+0xc8], RZ ;  /* 0x0000c8ffffff99a7 */ /* 0x000fe20008100004 */
[----:B------:R-:W-:-:S06]  /*1d30*/  UISETP.GT.AND UP0, UPT, UR22, UR21, UPT ;  /* 0x000000151600728c */ /* 0x000fcc000bf04270 */
[----:B--2-4-:R1:W2:Y:S03]  /*1d40*/  SYNCS.PHASECHK.TRANS64.TRYWAIT P0, [UR8+0x40], R2 ;  /* 0x00004002ff0075a7 */ /* 0x0142a60008001108 */
[----:B------:R-:W-:Y:S05]  /*1d50*/  BRA.U !UP0, `(.L_x_32) ;  /* 0x0000000108c07547 */ /* 0x000fea000b800000 */
[----:B------:R-:W-:Y:S01]  /*1d60*/  UIADD3 UR26, UPT, UPT, UR14, UR23, URZ ;  /* 0x000000170e1a7290 */ /* 0x000fe2000fffe0ff */
[----:B------:R-:W-:-:S11]  /*1d70*/  UMOV UR27, UR13 ;  /* 0x0000000d001b7c82 */ /* 0x000fd60008000000 */
.L_x_38:
[----:B------:R-:W-:Y:S01]  /*1d80*/  ULEA UR17, UR27, UR4, 0x3 ;  /* 0x000000041b117291 */ /* 0x000fe2000f8e18ff */
[----:B--2---:R-:W-:Y:S01]  /*1d90*/  @P5 MOV R3, 0xc000 ;  /* 0x0000c00000035802 */ /* 0x004fe20000000f00 */
[----:B-12---:R-:W-:Y:S10]  /*1da0*/  @P0 BRA `(.L_x_33) ;  /* 0x00000000000c0947 */ /* 0x006ff40003800000 */
[----:B------:R-:W-:-:S04]  /*1db0*/  SHF.L.U32 R4, R15, 0x1f, RZ ;  /* 0x0000001f0f047819 */ /* 0x000fc800000006ff */
[----:B------:R-:W2:Y:S02]  /*1dc0*/  SYNCS.PHASECHK.TRANS64.TRYWAIT P0, [UR17+0x40], R4 ;  /* 0x00004004ff0075a7 */ /* 0x000ea40008001111 */
[----:B--2---:R-:W-:Y:S05]  /*1dd0*/  @!P0 BRA `(.L_x_34) ;  /* 0x0000007800ec8947 */ /* 0x004fea0003800000 */
.L_x_33:
[----:B------:R2:W-:Y:S01]  /*1de0*/  @P5 SYNCS.ARRIVE.TRANS64 RZ, [UR17], R3 ;  /* 0x00000003ffff59a7 */ /* 0x0005e20008000011 */
[----:B------:R-:W-:-:S04]  /*1df0*/  ULOP3.LUT UR8, UR7, 0x2, URZ, 0xfc, !UPT ;  /* 0x0000000207087892 */ /* 0x000fc8000f8efcff */
[----:B------:R-:W-:-:S09]  /*1e00*/  UISETP.NE.AND UP0, UPT, UR8, 0x2, UPT ;  /* 0x000000020800788c */ /* 0x000fd2000bf05270 */
[----:B------:R-:W-:Y:S05]  /*1e10*/  BRA.U UP0, `(.L_x_35) ;  /* 0x0000000100047547 */ /* 0x000fea000b800000 */
[----:B------:R-:W-:Y:S05]  /*1e20*/  BPT.TRAP 0x1 ;  /* 0x000000040000795c */ /* 0x000fea0000300000 */
.L_x_35:
[----:B------:R-:W-:Y:S04]  /*1e30*/  BSSY.RECONVERGENT B0, `(.L_x_36) ;  /* 0x0000003000007945 */ /* 0x000fe80003800200 */
[----:B------:R-:W-:Y:S05]  /*1e40*/  @!P4 BRA `(.L_x_37) ;  /* 0x000000000004c947 */ /* 0x000fea0003800000 */
[----:B------:R-:W-:Y:S05]  /*1e50*/  BPT.TRAP 0x1 ;  /* 0x000000040000795c */ /* 0x000fea0000300000 */
.L_x_37:
[----:B------:R-:W-:Y:S05]  /*1e60*/  BSYNC.RECONVERGENT B0 ;  /* 0x0000000000007941 */ /* 0x000fea0003800200 */
.L_x_36:
        /* <DEDUP_REMOVED lines=9> */
[----:B------:R-:W-:Y:S02]  /*1f00*/  USHF.L.U32 UR18, UR23, 0x6, URZ ;  /* 0x0000000617127899 */ /* 0x000fe400080006ff */
[----:B------:R-:W-:Y:S01]  /*1f10*/  ULOP3.LUT UR17, UR17, 0xfefffff8, URZ, 0xc0, !UPT ;  /* 0xfefffff811117892 */ /* 0x000fe2000f8ec0ff */
[----:B-1----:R-:W-:Y:S01]  /*1f20*/  SHF.L.U32 R2, R15, 0x1f, RZ ;  /* 0x0000001f0f027819 */ /* 0x002fe200000006ff */
[----:B------:R-:W-:Y:S02]  /*1f30*/  UIADD3 UR16, UPT, UPT, UR16, 0x8400, URZ ;  /* 0x0000840010107890 */ /* 0x000fe4000fffe0ff */
[----:B------:R-:W-:Y:S01]  /*1f40*/  UIADD3.X UR33, UPT, UPT, URZ, UR25, URZ, UP1, !UPT ;  /* 0x00000019ff217290 */ /* 0x000fe20008ffe4ff */
[----:B------:R4:W1:Y:S01]  /*1f50*/  SYNCS.PHASECHK.TRANS64.TRYWAIT P0, [UR8+0x40], R2 ;  /* 0x00004002ff0075a7 */ /* 0x0008620008001108 */
[----:B------:R-:W-:-:S02]  /*1f60*/  ULEA UR8, UR27, UR4, 0xd ;  /* 0x000000041b087291 */ /* 0x000fc4000f8e68ff */
[----:B------:R-:W-:Y:S02]  /*1f70*/  UIADD3.X UR31, UPT, UPT, URZ, UR25, URZ, UP0, !UPT ;  /* 0x00000019ff1f7290 */ /* 0x000fe400087fe4ff */
[----:B------:R-:W-:Y:S01]  /*1f80*/  UIADD3 UR8, UPT, UPT, UR8, 0x28400, URZ ;  /* 0x0002840008087890 */ /* 0x000fe2000fffe0ff */
[----:B------:R-:W-:Y:S01]  /*1f90*/  UMOV UR28, 0x0 ;  /* 0x00000000001c7882 */ /* 0x000fe20000000000 */
[----:B------:R-:W-:Y:S01]  /*1fa0*/  UMOV UR29, 0x10000000 ;  /* 0x10000000001d7882 */ /* 0x000fe20000000000 */
[----:B------:R-:W-:Y:S01]  /*1fb0*/  UMOV UR19, UR43 ;  /* 0x0000002b00137c82 */ /* 0x000fe20008000000 */
[----:B------:R-:W-:Y:S01]  /*1fc0*/  UMOV UR20, UR44 ;  /* 0x0000002c00147c82 */ /* 0x000fe20008000000 */
[----:B------:R-:W-:Y:S01]  /*1fd0*/  UMOV UR12, UR44 ;  /* 0x0000002c000c7c82 */ /* 0x000fe20008000000 */
[----:B------:R-:W-:Y:S01]  /*1fe0*/  UMOV UR9, UR17 ;  /* 0x0000001100097c82 */ /* 0x000fe20008000000 */
[----:B------:R-:W-:Y:S01]  /*1ff0*/  UMOV UR10, UR18 ;  /* 0x00000012000a7c82 */ /* 0x000fe20008000000 */
[----:B------:R4:W-:Y:S01]  /*2000*/  UTMALDG.3D.2CTA [UR16], [UR32], desc[UR28] ;  /* 0x00001c10200075b4 */ /* 0x0009e20008211000 */
[----:B------:R-:W-:Y:S01]  /*2010*/  UIADD3 UR23, UPT, UPT, UR23, 0x1, URZ ;  /* 0x0000000117177890 */ /* 0x000fe2000fffe0ff */
[----:B------:R-:W-:-:S03]  /*2020*/  UMOV UR27, UR13 ;  /* 0x0000000d001b7c82 */ /* 0x000fc60008000000 */
[----:B------:R-:W-:Y:S01]  /*2030*/  UISETP.NE.AND UP0, UPT, UR23, UR26, UPT ;  /* 0x0000001a1700728c */ /* 0x000fe2000bf05270 */
[----:B------:R4:W-:Y:S08]  /*2040*/  UTMALDG.3D.2CTA [UR8], [UR30], desc[UR28] ;  /* 0x00001c081e0075b4 */ /* 0x0009f00008211000 */
[----:B----4-:R-:W-:Y:S05]  /*2050*/  BRA.U UP0, `(.L_x_38) ;  /* 0xfffffffd00487547 */ /* 0x010fea000b83ffff */
.L_x_32:
[C---:B-1----:R-:W-:Y:S01]  /*2060*/  LEA R2, R14.reuse, UR4, 0x3 ;  /* 0x000000040e027c11 */ /* 0x042fe2000f8e18ff */
[----:B------:R-:W-:Y:S01]  /*2070*/  NOP ;  /* 0x0000000000007918 */ /* 0x000fe20000000000 */
[----:B--2---:R-:W-:Y:S02]  /*2080*/  SHF.L.U32 R3, R13, 0x1f, RZ ;  /* 0x0000001f0d037819 */ /* 0x004fe400000006ff */
[----:B------:R-:W-:Y:S02]  /*2090*/  LEA R4, R14, UR4, 0x4 ;  /* 0x000000040e047c11 */ /* 0x000fe4000f8e20ff */
[----:B------:R-:W1:Y:S02]  /*20a0*/  SYNCS.PHASECHK.TRANS64.TRYWAIT P0, [R2+URZ+0xd0], R3 ;  /* 0x0000d003020075a7 */ /* 0x000e6400080011ff */
[----:B-1----:R-:W-:Y:S05]  /*20b0*/  @!P0 BRA `(.L_x_39) ;  /* 0x00000078004c8947 */ /* 0x002fea0003800000 */
.L_x_157:
[----:B------:R-:W2:Y:S01]  /*20c0*/  LDS.128 R4, [R4+0x160] ;  /* 0x0001600004047984 */ /* 0x000ea20000000c00 */
[----:B------:R-:W-:Y:S01]  /*20d0*/  ISETP.GE.AND P0, PT, R40, 0x1, PT ;  /* 0x000000012800780c */ /* 0x000fe20003f06270 */
[----:B-1----:R-:W-:Y:S01]  /*20e0*/  VIADD R2, R2, 0xe0 ;  /* 0x000000e002027836 */ /* 0x002fe20000000000 */
[----:B------:R-:W-:Y:S01]  /*20f0*/  @!PT LDS RZ, [RZ] ;  /* 0x00000000fffff984 */ /* 0x000fe20000000800 */
[----:B------:R-:W-:Y:S01]  /*2100*/  @!PT LDS RZ, [RZ] ;  /* 0x00000000fffff984 */ /* 0x000fe20000000800 */
[----:B------:R-:W-:Y:S01]  /*2110*/  @!PT LDS RZ, [RZ] ;  /* 0x00000000fffff984 */ /* 0x000fe20000000800 */
[----:B------:R-:W-:Y:S01]  /*2120*/  @!PT LDS RZ, [RZ] ;  /* 0x00000000fffff984 */ /* 0x000fe20000000800 */
[----:B------:R1:W-:Y:S06]  /*2130*/  MEMBAR.ALL.CTA ;  /* 0x0000000000007992 */ /* 0x0003ec0000008000 */
[----:B-1----:R-:W1:Y:S01]  /*2140*/  FENCE.VIEW.ASYNC.S ;  /* 0x00000000000073c6 */ /* 0x002e620000000000 */
[----:B------:R-:W-:-:S04]  /*2150*/  PRMT R2, RZ, 0x654, R2 ;  /* 0x00000654ff027816 */ /* 0x000fc80000000002 */
[----:B-1----:R1:W-:Y:S01]  /*2160*/  SYNCS.ARRIVE.TRANS64.RED.A1T0 RZ, [R2+URZ], RZ ;  /* 0x000000ff02ff79a7 */ /* 0x0023e200081004ff */
[----:B--2---:R-:W-:-:S13]  /*2170*/  LOP3.LUT P2, RZ, R6, 0x1, RZ, 0xc0, !PT ;  /* 0x0000000106ff7812 */ /* 0x004fda000784c0ff */
[----:B------:R-:W-:Y:S01]  /*2180*/  @P2 SHF.R.U32.HI R3, RZ, 0x10, R5 ;  /* 0x00000010ff032819 */ /* 0x000fe20000011605 */
[----:B------:R-:W-:Y:S01]  /*2190*/  VOTEU.ANY UP0, P2 ;  /* 0x0000000000ff7886 */ /* 0x000fe20001000100 */
[----:B------:R-:W-:Y:S02]  /*21a0*/  @P2 MOV R10, R4 ;  /* 0x00000004000a2202 */ /* 0x000fe40000000f00 */
[----:B------:R-:W-:Y:S02]  /*21b0*/  @P2 R2UR.BROADCAST UR8, R3 ;  /* 0x00000000030822ca */ /* 0x000fe400008e0000 */
[----:B------:R-:W-:-:S11]  /*21c0*/  @P2 LOP3.LUT R9, R5, 0xffff, RZ, 0xc0, !PT ;  /* 0x0000ffff05092812 */ /* 0x000fd600078ec0ff */
[----:B------:R-:W-:Y:S01]  /*21d0*/  @UP0 UMOV UR44, UR8 ;  /* 0x00000008002c0c82 */ /* 0x000fe20008000000 */
[----:B-1----:R-:W-:Y:S05]  /*21e0*/  @!P0 BRA `(.L_x_40) ;  /* 0x0000000000b88947 */ /* 0x002fea0003800000 */
[----:B------:R-:W3:Y:S01]  /*21f0*/  LDC.64 R4, c[0x0][0xb18] ;  /* 0x0002c600ff047b82 */ /* 0x000ee20000000a00 */
[----:B------:R-:W-:-:S07]  /*2200*/  ISETP.NE.AND P3, PT, R40, 0x1, PT ;  /* 0x000000012800780c */ /* 0x000fce0003f65270 */
[----:B------:R-:W1:Y:S08]  /*2210*/  LDC.64 R6, c[0x0][0xb10] ;  /* 0x0002c400ff067b82 */ /* 0x000e700000000a00 */
[----:B------:R-:W2:Y:S08]  /*2220*/  LDC R18, c[0x0][0xb20] ;  /* 0x0002c800ff127b82 */ /* 0x000eb00000000800 */
[----:B------:R-:W4:Y:S01]  /*2230*/  LDC R19, c[0x0][0xb0c] ;  /* 0x0002c300ff137b82 */ /* 0x000f220000000800 */
[----:B---3--:R-:W-:Y:S01]  /*2240*/  IMAD.HI.U32 R21, R0, R5, RZ ;  /* 0x0000000500157227 */ /* 0x008fe200078e00ff */
[----:B------:R-:W-:-:S03]  /*2250*/  ISETP.NE.AND P0, PT, R4, 0x1, PT ;  /* 0x000000010400780c */ /* 0x000fc60003f05270 */
[----:B------:R-:W-:-:S03]  /*2260*/  IMAD.HI.U32 R5, R9, R5, RZ ;  /* 0x0000000509057227 */ /* 0x000fc600078e00ff */
[----:B------:R-:W3:Y:S01]  /*2270*/  LDC.64 R2, c[0x0][0xb28] ;  /* 0x0002ca00ff027b82 */ /* 0x000ee20000000a00 */
[----:B-1----:R-:W-:-:S04]  /*2280*/  IMAD.HI.U32 R22, R8, R6, RZ ;  /* 0x0000000608167227 */ /* 0x002fc800078e00ff */
[----:B------:R-:W-:Y:S01]  /*2290*/  IMAD.HI.U32 R23, R10, R6, RZ ;  /* 0x000000060a177227 */ /* 0x000fe200078e00ff */
[----:B------:R-:W-:Y:S02]  /*22a0*/  SHF.R.U32.HI R22, RZ, R7, R22 ;  /* 0x00000007ff167219 */ /* 0x000fe40000011616 */
[-C--:B--2---:R-:W-:Y:S02]  /*22b0*/  SHF.R.U32.HI R21, RZ, R18.reuse, R21 ;  /* 0x00000012ff157219 */ /* 0x084fe40000011615 */
[----:B------:R-:W-:Y:S02]  /*22c0*/  SHF.R.U32.HI R5, RZ, R18, R5 ;  /* 0x00000012ff057219 */ /* 0x000fe40000011605 */
[----:B------:R-:W-:Y:S02]  /*22d0*/  SEL R21, R0, R21, !P0 ;  /* 0x0000001500157207 */ /* 0x000fe40004000000 */
[----:B------:R-:W-:Y:S02]  /*22e0*/  SHF.R.U32.HI R23, RZ, R7, R23 ;  /* 0x00000007ff177219 */ /* 0x000fe40000011617 */
[----:B----4-:R-:W-:-:S02]  /*22f0*/  ISETP.NE.AND P1, PT, R19, 0x1, PT ;  /* 0x000000011300780c */ /* 0x010fc40003f25270 */
[----:B------:R-:W-:Y:S02]  /*2300*/  SEL R5, R9, R5, !P0 ;  /* 0x0000000509057207 */ /* 0x000fe40004000000 */
[----:B------:R-:W-:Y:S02]  /*2310*/  SEL R22, R8, R22, !P1 ;  /* 0x0000001608167207 */ /* 0x000fe40004800000 */
[----:B------:R-:W-:Y:S01]  /*2320*/  SEL R23, R10, R23, !P1 ;  /* 0x000000170a177207 */ /* 0x000fe20004800000 */
[----:B---3--:R-:W-:-:S04]  /*2330*/  IMAD.HI.U32 R20, R21, R2, RZ ;  /* 0x0000000215147227 */ /* 0x008fc800078e00ff */
        /* <DEDUP_REMOVED lines=10> */
[----:B------:R-:W-:-:S04]  /*23e0*/  @!P0 IMAD.HI.U32 R7, R23, R2, RZ ;  /* 0x0000000217078227 */ /* 0x000fc800078e00ff */
[----:B------:R-:W-:Y:S01]  /*23f0*/  IMAD.MOV R2, RZ, RZ, -R6 ;  /* 0x000000ffff027224 */ /* 0x000fe200078e0a06 */
[----:B------:R-:W-:Y:S02]  /*2400*/  @!P0 SHF.R.U32.HI R3, RZ, R3, R7 ;  /* 0x00000003ff038219 */ /* 0x000fe40000011607 */
[----:B------:R-:W-:Y:S01]  /*2410*/  IADD3 R7, PT, PT, -R5, RZ, RZ ;  /* 0x000000ff05077210 */ /* 0x000fe20007ffe1ff */
[----:B------:R-:W-:Y:S01]  /*2420*/  IMAD R2, R40, R2, R5 ;  /* 0x0000000228027224 */ /* 0x000fe200078e0205 */
        /* <DEDUP_REMOVED lines=10> */
.L_x_40:
[----:B------:R-:W1:Y:S02]  /*24d0*/  LDCU UR8, c[0x0][0xb30] ;  /* 0x00016600ff0877ac */ /* 0x000e640008000800 */
[----:B-1----:R-:W-:-:S09]  /*24e0*/  UISETP.NE.AND UP0, UPT, UR8, 0x1, UPT ;  /* 0x000000010800788c */ /* 0x002fd2000bf05270 */
[----:B------:R-:W-:Y:S05]  /*24f0*/  BRA.U UP0, `(.L_x_41) ;  /* 0x0000000100407547 */ /* 0x000fea000b800000 */
[----:B------:R-:W1:Y:S08]  /*2500*/  LDC.64 R4, c[0x0][0xb10] ;  /* 0x0002c400ff047b82 */ /* 0x000e700000000a00 */
[----:B------:R-:W2:Y:S08]  /*2510*/  LDC.64 R2, c[0x0][0xb18] ;  /* 0x0002c600ff027b82 */ /* 0x000eb00000000a00 */
[----:B------:R-:W4:Y:S08]  /*2520*/  LDC R6, c[0x0][0xb20] ;  /* 0x0002c800ff067b82 */ /* 0x000f300000000800 */
[----:B------:R-:W3:Y:S01]  /*2530*/  LDC R7, c[0x0][0xb0c] ;  /* 0x0002c300ff077b82 */ /* 0x000ee20000000800 */
[----:B-1----:R-:W-:-:S05]  /*2540*/  IMAD.HI.U32 R4, R10, R4, RZ ;  /* 0x000000040a047227 */ /* 0x002fca00078e00ff */
[----:B------:R-:W-:Y:S01]  /*2550*/  SHF.R.U32.HI R4, RZ, R5, R4 ;  /* 0x00000005ff047219 */ /* 0x000fe20000011604 */
[----:B--2---:R-:W-:Y:S01]  /*2560*/  IMAD.HI.U32 R3, R9, R3, RZ ;  /* 0x0000000309037227 */ /* 0x004fe200078e00ff */
[----:B------:R-:W-:-:S04]  /*2570*/  ISETP.NE.AND P0, PT, R2, 0x1, PT ;  /* 0x000000010200780c */ /* 0x000fc80003f05270 */
[----:B----4-:R-:W-:-:S04]  /*2580*/  SHF.R.U32.HI R3, RZ, R6, R3 ;  /* 0x00000006ff037219 */ /* 0x010fc80000011603 */
[----:B------:R-:W-:Y:S02]  /*2590*/  SEL R3, R9, R3, !P0 ;  /* 0x0000000309037207 */ /* 0x000fe40004000000 */
[----:B---3--:R-:W-:-:S04]  /*25a0*/  ISETP.NE.AND P1, PT, R7, 0x1, PT ;  /* 0x000000010700780c */ /* 0x008fc80003f25270 */
[----:B------:R-:W-:-:S05]  /*25b0*/  SEL R4, R10, R4, !P1 ;  /* 0x000000040a047207 */ /* 0x000fca0004800000 */
[----:B------:R-:W-:Y:S02]  /*25c0*/  IMAD.IADD R5, R3, 0x1, -R4 ;  /* 0x0000000103057824 */ /* 0x000fe400078e0a04 */
[----:B------:R-:W-:Y:S02]  /*25d0*/  IMAD.IADD R3, R4, 0x1, -R3 ;  /* 0x0000000104037824 */ /* 0x000fe400078e0a03 */
[----:B------:R-:W-:Y:S02]  /*25e0*/  IMAD R10, R5, R7, R10 ;  /* 0x00000007050a7224 */ /* 0x000fe400078e020a */
[----:B------:R-:W-:-:S07]  /*25f0*/  IMAD R9, R3, R2, R9 ;  /* 0x0000000203097224 */ /* 0x000fce00078e0209 */
.L_x_41:
[----:B------:R-:W-:Y:S01]  /*2600*/  VIADD R14, R14, 0x1 ;  /* 0x000000010e0e7836 */ /* 0x000fe20000000000 */
[----:B------:R-:W-:Y:S01]  /*2610*/  PLOP3.LUT P1, PT, PT, PT, PT, 0x80, 0x8 ;  /* 0x000000000008781c */ /* 0x000fe20003f2f070 */
[----:B------:R-:W-:Y:S02]  /*2620*/  IMAD.IADD R3, R10, 0x1, R97 ;  /* 0x000000010a037824 */ /* 0x000fe400078e0261 */
[----:B------:R-:W-:Y:S01]  /*2630*/  IMAD.IADD R4, R9, 0x1, R96 ;  /* 0x0000000109047824 */ /* 0x000fe200078e0260 */
[----:B------:R-:W-:-:S04]  /*2640*/  ISETP.NE.AND P0, PT, R14, 0x2, PT ;  /* 0x000000020e00780c */ /* 0x000fc80003f05270 */
[----:B------:R-:W-:Y:S02]  /*2650*/  SEL R2, RZ, 0x1, P0 ;  /* 0x00000001ff027807 */ /* 0x000fe40000000000 */
[----:B------:R-:W-:Y:S02]  /*2660*/  SEL R14, R14, RZ, P0 ;  /* 0x000000ff0e0e7207 */ /* 0x000fe40000000000 */
[----:B------:R-:W-:Y:S01]  /*2670*/  LOP3.LUT R13, R13, R2, RZ, 0x3c, !PT ;  /* 0x000000020d0d7212 */ /* 0x000fe200078e3cff */
[----:B------:R-:W-:Y:S06]  /*2680*/  @P2 BRA `(.L_x_42) ;  /* 0xfffffff000582947 */ /* 0x000fec000383ffff */
[----:B------:R-:W-:Y:S01]  /*2690*/  UIADD3 UR4, UPT, UPT, UR4, 0x40, URZ ;  /* 0x0000004004047890 */ /* 0x000fe2000fffe0ff */
[----:B------:R-:W-:-:S03]  /*26a0*/  SHF.L.U32 R2, R15, 0x1f, RZ ;  /* 0x0000001f0f027819 */ /* 0x000fc600000006ff */
[----:B------:R-:W-:-:S09]  /*26b0*/  ULEA UR5, UR13, UR4, 0x3 ;  /* 0x000000040d057291 */ /* 0x000fd2000f8e18ff */
[----:B------:R-:W1:Y:S02]  /*26c0*/  SYNCS.PHASECHK.TRANS64.TRYWAIT P0, [UR5], R2 ;  /* 0x00000002ff0075a7 */ /* 0x000e640008001105 */
[----:B-1----:R-:W-:Y:S05]  /*26d0*/  @!P0 BRA `(.L_x_43) ;  /* 0x0000007000d88947 */ /* 0x002fea0003800000 */
.L_x_159:
[----:B------:R-:W-:-:S04]  /*26e0*/  UIADD3 UR6, UPT, UPT, UR13, 0x1, URZ ;  /* 0x000000010d067890 */ /* 0x000fc8000fffe0ff */
[----:B------:R-:W-:-:S04]  /*26f0*/  UISETP.NE.AND UP0, UPT, UR6, 0x8, UPT ;  /* 0x000000080600788c */ /* 0x000fc8000bf05270 */
[----:B------:R-:W-:Y:S02]  /*2700*/  USEL UR7, URZ, 0x1, UP0 ;  /* 0x00000001ff077887 */ /* 0x000fe40008000000 */
[----:B------:R-:W-:-:S04]  /*2710*/  USEL UR6, UR6, URZ, UP0 ;  /* 0x000000ff06067287 */ /* 0x000fc80008000000 */
[----:B------:R-:W-:Y:S01]  /*2720*/  ULEA UR5, UR6, UR4, 0x3 ;  /* 0x0000000406057291 */ /* 0x000fe2000f8e18ff */
[----:B-1----:R-:W-:-:S04]  /*2730*/  LOP3.LUT R2, R15, UR7, RZ, 0x3c, !PT ;  /* 0x000000070f027c12 */ /* 0x002fc8000f8e3cff */
[----:B------:R-:W-:-:S04]  /*2740*/  SHF.L.U32 R3, R2, 0x1f, RZ ;  /* 0x0000001f02037819 */ /* 0x000fc800000006ff */
[----:B------:R-:W1:Y:S02]  /*2750*/  SYNCS.PHASECHK.TRANS64.TRYWAIT P0, [UR5], R3 ;  /* 0x00000003ff0075a7 */ /* 0x000e640008001105 */
[----:B-1----:R-:W-:Y:S05]  /*2760*/  @!P0 BRA `(.L_x_44) ;  /* 0x0000007000cc8947 */ /* 0x002fea0003800000 */
.L_x_161:
[----:B------:R-:W-:-:S04]  /*2770*/  UIADD3 UR6, UPT, UPT, UR6, 0x1, URZ ;  /* 0x0000000106067890 */ /* 0x000fc8000fffe0ff */
[----:B------:R-:W-:-:S04]  /*2780*/  UISETP.NE.AND UP0, UPT, UR6, 0x8, UPT ;  /* 0x000000080600788c */ /* 0x000fc8000bf05270 */
[----:B------:R-:W-:Y:S02]  /*2790*/  USEL UR7, URZ, 0x1, UP0 ;  /* 0x00000001ff077887 */ /* 0x000fe40008000000 */
[----:B------:R-:W-:-:S04]  /*27a0*/  USEL UR6, UR6, URZ, UP0 ;  /* 0x000000ff06067287 */ /* 0x000fc80008000000 */
[----:B------:R-:W-:Y:S01]  /*27b0*/  ULEA UR5, UR6, UR4, 0x3 ;  /* 0x0000000406057291 */ /* 0x000fe2000f8e18ff */
[----:B------:R-:W-:-:S04]  /*27c0*/  LOP3.LUT R2, R2, UR7, RZ, 0x3c, !PT ;  /* 0x0000000702027c12 */ /* 0x000fc8000f8e3cff */
[----:B-1----:R-:W-:-:S04]  /*27d0*/  SHF.L.U32 R3, R2, 0x1f, RZ ;  /* 0x0000001f02037819 */ /* 0x002fc800000006ff */
[----:B------:R-:W1:Y:S02]  /*27e0*/  SYNCS.PHASECHK.TRANS64.TRYWAIT P0, [UR5], R3 ;  /* 0x00000003ff0075a7 */ /* 0x000e640008001105 */
[----:B-1----:R-:W-:Y:S05]  /*27f0*/  @!P0 BRA `(.L_x_45) ;  /* 0x0000007000c08947 */ /* 0x002fea0003800000 */
.L_x_163:
        /* <DEDUP_REMOVED lines=9> */
.L_x_165:
        /* <DEDUP_REMOVED lines=9> */
.L_x_167:
        /* <DEDUP_REMOVED lines=9> */
.L_x_169:
        /* <DEDUP_REMOVED lines=9> */
.L_x_171:
[----:B------:R-:W-:-:S04]  /*2a40*/  UIADD3 UR6, UPT, UPT, UR6, 0x1, URZ ;  /* 0x0000000106067890 */ /* 0x000fc8000fffe0ff */
[----:B------:R-:W-:-:S04]  /*2a50*/  UISETP.NE.AND UP0, UPT, UR6, 0x8, UPT ;  /* 0x000000080600788c */ /* 0x000fc8000bf05270 */
[----:B------:R-:W-:Y:S02]  /*2a60*/  USEL UR5, URZ, 0x1, UP0 ;  /* 0x00000001ff057887 */ /* 0x000fe40008000000 */
[----:B------:R-:W-:-:S04]  /*2a70*/  USEL UR6, UR6, URZ, UP0 ;  /* 0x000000ff06067287 */ /* 0x000fc80008000000 */
[----:B------:R-:W-:Y:S01]  /*2a80*/  ULEA UR6, UR6, UR4, 0x3 ;  /* 0x0000000406067291 */ /* 0x000fe2000f8e18ff */
[----:B------:R-:W-:-:S04]  /*2a90*/  LOP3.LUT R2, R2, UR5, RZ, 0x3c, !PT ;  /* 0x0000000502027c12 */ /* 0x000fc8000f8e3cff */
[----:B------:R-:W-:Y:S01]  /*2aa0*/  SHF.L.U32 R2, R2, 0x1f, RZ ;  /* 0x0000001f02027819 */ /* 0x000fe200000006ff */
[----:B-1-3--:R-:W-:-:S07]  /*2ab0*/  IMAD.U32 R0, RZ, RZ, UR6 ;  /* 0x00000006ff007e24 */ /* 0x00afce000f8e00ff */
.L_x_50:
[----:B-1----:R1:W2:Y:S02]  /*2ac0*/  SYNCS.PHASECHK.TRANS64.TRYWAIT P0, [R0+URZ], R2 ;  /* 0x00000002000075a7 */ /* 0x0022a400080011ff */
[----:B--2---:R-:W-:Y:S05]  /*2ad0*/  @!P0 NANOSLEEP.SYNCS 0x989680 ;  /* 0x009896800000895d */ /* 0x004fea0003900000 */
[----:B------:R-:W2:Y:S02]  /*2ae0*/  @!P0 SYNCS.PHASECHK.TRANS64 P0, [R0+URZ], R2 ;  /* 0x00000002000085a7 */ /* 0x000ea400080010ff */
[----:B--2---:R-:W-:Y:S05]  /*2af0*/  @P0 EXIT ;  /* 0x000000000000094d */ /* 0x004fea0003800000 */
[----:B------:R-:W-:Y:S05]  /*2b00*/  BRA `(.L_x_50) ;  /* 0xfffffffc00ec7947 */ /* 0x000fea000383ffff */
.L_x_22:
[----:B------:R-:W-:-:S04]  /*2b10*/  UISETP.NE.AND UP1, UPT, UR37, URZ, UPT ;  /* 0x000000ff2500728c */ /* 0x000fc8000bf25270 */
[----:B------:R-:W-:-:S09]  /*2b20*/  UISETP.NE.OR UP1, UPT, UR10, 0x1, UP1 ;  /* 0x000000010a00788c */ /* 0x000fd20008f25670 */
[----:B------:R-:W-:Y:S05]  /*2b30*/  BRA.U UP1, `(.L_x_51) ;  /* 0x0000000501487547 */ /* 0x000fea000b800000 */
[----:B------:R-:W-:Y:S01]  /*2b40*/  ISETP.GE.U32.AND P2, PT, R2, 0x2, PT ;  /* 0x000000020200780c */ /* 0x000fe20003f46070 */
[----:B------:R-:W-:Y:S01]  /*2b50*/  IMAD.MOV.U32 R12, RZ, RZ, 0x1 ;  /* 0x00000001ff0c7424 */ /* 0x000fe200078e00ff */
[----:B------:R-:W-:Y:S02]  /*2b60*/  CS2R R10, SRZ ;  /* 0x00000000000a7805 */ /* 0x000fe4000001ff00 */
[----:B------:R-:W-:Y:S01]  /*2b70*/  CS2R R8, SRZ ;  /* 0x0000000000087805 */ /* 0x000fe2000001ff00 */
[----:B------:R-:W-:Y:S01]  /*2b80*/  UMOV UR4, 0x400 ;  /* 0x0000040000047882 */ /* 0x000fe20000000000 */
[----:B------:R-:W-:Y:S01]  /*2b90*/  UMOV UR6, URZ ;  /* 0x000000ff00067c82 */ /* 0x000fe20008000000 */
[----:B------:R-:W-:-:S12]  /*2ba0*/  ULEA UR37, UR37, UR4, 0x18 ;  /* 0x0000000425257291 */ /* 0x000fd8000f8ec0ff */
.L_x_55:
[----:B------:R-:W-:Y:S02]  /*2bb0*/  LEA R0, R8, UR37, 0x3 ;  /* 0x0000002508007c11 */ /* 0x000fe4000f8e18ff */
[----:B------:R-:W-:-:S03]  /*2bc0*/  SHF.L.U32 R4, R9, 0x1f, RZ ;  /* 0x0000001f09047819 */ /* 0x000fc600000006ff */
[----:B------:R-:W-:Y:S01]  /*2bd0*/  VIADD R5, R0, 0x140 ;  /* 0x0000014000057836 */ /* 0x000fe20000000000 */
[----:B------:R-:W1:Y:S02]  /*2be0*/  SYNCS.PHASECHK.TRANS64.TRYWAIT P0, [R0+URZ+0x130], R4 ;  /* 0x00013004000075a7 */ /* 0x000e6400080011ff */
[----:B-1----:R-:W-:Y:S05]  /*2bf0*/  @!P0 BRA `(.L_x_52) ;  /* 0x0000007000388947 */ /* 0x002fea0003800000 */
.L_x_172:
[----:B------:R-:W-:Y:S01]  /*2c00*/  ULEA UR5, UR6, UR37, 0x3 ;  /* 0x0000002506057291 */ /* 0x000fe2000f8e18ff */
[----:B-1----:R-:W-:Y:S01]  /*2c10*/  PRMT R0, RZ, 0x654, R5 ;  /* 0x00000654ff007816 */ /* 0x002fe20000000005 */
[----:B------:R-:W-:Y:S01]  /*2c20*/  @!P2 IMAD.MOV.U32 R4, RZ, RZ, 0x10 ;  /* 0x00000010ff04a424 */ /* 0x000fe200078e00ff */
[----:B------:R-:W-:Y:S01]  /*2c30*/  SHF.L.U32 R5, R12, 0x1f, RZ ;  /* 0x0000001f0c057819 */ /* 0x000fe200000006ff */
[----:B------:R-:W-:Y:S01]  /*2c40*/  UIADD3 UR4, UPT, UPT, UR5, 0xd0, URZ ;  /* 0x000000d005047890 */ /* 0x000fe2000fffe0ff */
[----:B------:R1:W-:Y:S05]  /*2c50*/  SYNCS.ARRIVE.TRANS64.RED.A1T0 RZ, [R0+URZ], RZ ;  /* 0x000000ff00ff79a7 */ /* 0x0003ea00081004ff */
[----:B------:R-:W-:Y:S01]  /*2c60*/  IMAD.U32 R6, RZ, RZ, UR4 ;  /* 0x00000004ff067e24 */ /* 0x000fe2000f8e00ff */
[----:B------:R-:W2:Y:S04]  /*2c70*/  SYNCS.PHASECHK.TRANS64.TRYWAIT P0, [UR5+0xe0], R5 ;  /* 0x0000e005ff0075a7 */ /* 0x000ea80008001105 */
[----:B------:R-:W-:Y:S01]  /*2c80*/  PRMT R6, R2, 0x654, R6 ;  /* 0x0000065402067816 */ /* 0x000fe20000000006 */
[----:B-12---:R-:W-:Y:S06]  /*2c90*/  @!P0 BRA `(.L_x_53) ;  /* 0x0000007000248947 */ /* 0x006fec0003800000 */
.L_x_174:
[----:B------:R-:W-:Y:S01]  /*2ca0*/  ULEA UR4, UR6, UR37, 0x4 ;  /* 0x0000002506047291 */ /* 0x000fe2000f8e20ff */
[----:B------:R-:W-:Y:S01]  /*2cb0*/  SEL R3, R6, R3, !P2 ;  /* 0x0000000306037207 */ /* 0x000fe20005000000 */
[----:B------:R-:W-:Y:S01]  /*2cc0*/  UIADD3 UR5, UPT, UPT, UR5, 0xd0, URZ ;  /* 0x000000d005057890 */ /* 0x000fe2000fffe0ff */
[----:B-1----:R-:W-:Y:S01]  /*2cd0*/  LEA R0, R11, UR37, 0x3 ;  /* 0x000000250b007c11 */ /* 0x002fe2000f8e18ff */
[----:B------:R-:W-:Y:S01]  /*2ce0*/  UIADD3 UR4, UPT, UPT, UR4, 0x160, URZ ;  /* 0x0000016004047890 */ /* 0x000fe2000fffe0ff */
[----:B------:R1:W-:Y:S01]  /*2cf0*/  @!P2 SYNCS.ARRIVE.TRANS64.RED RZ, [R3+URZ], R4 ;  /* 0x0000000403ffa9a7 */ /* 0x0003e200080004ff */
[----:B------:R-:W-:Y:S01]  /*2d00*/  UIADD3 UR6, UPT, UPT, UR6, 0x1, URZ ;  /* 0x0000000106067890 */ /* 0x000fe2000fffe0ff */
[----:B------:R-:W-:-:S03]  /*2d10*/  VIADD R8, R8, 0x1 ;  /* 0x0000000108087836 */ /* 0x000fc60000000000 */
[----:B------:R-:W-:Y:S02]  /*2d20*/  UISETP.NE.AND UP0, UPT, UR6, 0x2, UPT ;  /* 0x000000020600788c */ /* 0x000fe4000bf05270 */
[----:B------:R-:W-:Y:S01]  /*2d30*/  ISETP.NE.AND P0, PT, R8, 0x2, PT ;  /* 0x000000020800780c */ /* 0x000fe20003f05270 */
[----:B------:R-:W-:Y:S06]  /*2d40*/  UGETNEXTWORKID.BROADCAST [UR4], [UR5] ;  /* 0x00000000040073ca */ /* 0x000fec0008000100 */
[----:B------:R-:W-:Y:S02]  /*2d50*/  USEL UR4, URZ, 0x1, UP0 ;  /* 0x00000001ff047887 */ /* 0x000fe40008000000 */
[----:B------:R-:W-:-:S04]  /*2d60*/  USEL UR6, UR6, URZ, UP0 ;  /* 0x000000ff06067287 */ /* 0x000fc80008000000 */
[----:B------:R-:W-:Y:S02]  /*2d70*/  LOP3.LUT R12, R12, UR4, RZ, 0x3c, !PT ;  /* 0x000000040c0c7c12 */ /* 0x000fe4000f8e3cff */
[----:B-1----:R-:W-:-:S04]  /*2d80*/  SHF.L.U32 R4, R10, 0x1f, RZ ;  /* 0x0000001f0a047819 */ /* 0x002fc800000006ff */
[----:B------:R-:W1:Y:S02]  /*2d90*/  SYNCS.PHASECHK.TRANS64.TRYWAIT P1, [R0+URZ+0xd0], R4 ;  /* 0x0000d004000075a7 */ /* 0x000e6400080211ff */
[----:B-1----:R-:W-:Y:S05]  /*2da0*/  @!P1 BRA `(.L_x_54) ;  /* 0x0000006c00f89947 */ /* 0x002fea0003800000 */
.L_x_175:
[C---:B-1----:R-:W-:Y:S01]  /*2db0*/  LEA R4, R11.reuse, UR37, 0x4 ;  /* 0x000000250b047c11 */ /* 0x042fe2000f8e20ff */
[----:B------:R-:W-:Y:S01]  /*2dc0*/  VIADD R0, R0, 0xe0 ;  /* 0x000000e000007836 */ /* 0x000fe20000000000 */
[----:B------:R-:W-:Y:S01]  /*2dd0*/  SEL R8, R8, RZ, P0 ;  /* 0x000000ff08087207 */ /* 0x000fe20000000000 */
[----:B------:R-:W-:-:S03]  /*2de0*/  VIADD R11, R11, 0x1 ;  /* 0x000000010b0b7836 */ /* 0x000fc60000000000 */
[----:B------:R-:W1:Y:S01]  /*2df0*/  LDS.128 R4, [R4+0x160] ;  /* 0x0001600004047984 */ /* 0x000e620000000c00 */
[----:B------:R-:W-:Y:S02]  /*2e00*/  PRMT R0, RZ, 0x654, R0 ;  /* 0x00000654ff007816 */ /* 0x000fe40000000000 */
[C---:B------:R-:W-:Y:S01]  /*2e10*/  ISETP.NE.AND P1, PT, R11.reuse, 0x2, PT ;  /* 0x000000020b00780c */ /* 0x040fe20003f25270 */
[----:B------:R-:W-:Y:S01]  /*2e20*/  @!PT LDS RZ, [RZ] ;  /* 0x00000000fffff984 */ /* 0x000fe20000000800 */
[----:B------:R-:W-:Y:S01]  /*2e30*/  @!PT LDS RZ, [RZ] ;  /* 0x00000000fffff984 */ /* 0x000fe20000000800 */
[----:B------:R-:W-:Y:S01]  /*2e40*/  @!PT LDS RZ, [RZ] ;  /* 0x00000000fffff984 */ /* 0x000fe20000000800 */
[----:B------:R-:W-:Y:S01]  /*2e50*/  @!PT LDS RZ, [RZ] ;  /* 0x00000000fffff984 */ /* 0x000fe20000000800 */
[----:B------:R2:W-:Y:S06]  /*2e60*/  MEMBAR.ALL.CTA ;  /* 0x0000000000007992 */ /* 0x0005ec0000008000 */
[----:B--2---:R-:W2:Y:S01]  /*2e70*/  FENCE.VIEW.ASYNC.S ;  /* 0x00000000000073c6 */ /* 0x004ea20000000000 */
[----:B------:R-:W-:Y:S01]  /*2e80*/  SEL R11, R11, RZ, P1 ;  /* 0x000000ff0b0b7207 */ /* 0x000fe20000800000 */
[----:B--2---:R2:W-:Y:S01]  /*2e90*/  SYNCS.ARRIVE.TRANS64.RED.A1T0 RZ, [R0+URZ], RZ ;  /* 0x000000ff00ff79a7 */ /* 0x0045e200081004ff */
[----:B-1----:R-:W-:-:S02]  /*2ea0*/  LOP3.LUT P3, RZ, R6, 0x1, RZ, 0xc0, !PT ;  /* 0x0000000106ff7812 */ /* 0x002fc4000786c0ff */
[----:B------:R-:W-:-:S04]  /*2eb0*/  SEL R4, RZ, 0x1, P1 ;  /* 0x00000001ff047807 */ /* 0x000fc80000800000 */
[----:B------:R-:W-:Y:S02]  /*2ec0*/  LOP3.LUT R10, R10, R4, RZ, 0x3c, !PT ;  /* 0x000000040a0a7212 */ /* 0x000fe400078e3cff */
[----:B--2---:R-:W-:-:S04]  /*2ed0*/  SEL R0, RZ, 0x1, P0 ;  /* 0x00000001ff007807 */ /* 0x004fc80000000000 */
[----:B------:R-:W-:Y:S01]  /*2ee0*/  LOP3.LUT R9, R9, R0, RZ, 0x3c, !PT ;  /* 0x0000000009097212 */ /* 0x000fe200078e3cff */
[----:B------:R-:W-:Y:S06]  /*2ef0*/  @P3 BRA `(.L_x_55) ;  /* 0xfffffffc002c3947 */ /* 0x000fec000383ffff */
[----:B------:R-:W-:Y:S01]  /*2f00*/  ULEA UR5, UR6, UR37, 0x3 ;  /* 0x0000002506057291 */ /* 0x000fe2000f8e18ff */
[----:B------:R-:W-:-:S08]  /*2f10*/  SHF.L.U32 R2, R12, 0x1f, RZ ;  /* 0x0000001f0c027819 */ /* 0x000fd000000006ff */
[----:B------:R-:W1:Y:S02]  /*2f20*/  SYNCS.PHASECHK.TRANS64 P0, [UR5+0xe0], R2 ;  /* 0x0000e002ff0075a7 */ /* 0x000e640008001005 */
[----:B-1----:R-:W-:Y:S05]  /*2f30*/  @P0 BRA `(.L_x_56) ;  /* 0x0000000000080947 */ /* 0x002fea0003800000 */
[----:B------:R-:W1:Y:S02]  /*2f40*/  SYNCS.PHASECHK.TRANS64.TRYWAIT P0, [UR5+0xe0], R2 ;  /* 0x0000e002ff0075a7 */ /* 0x000e640008001105 */
[----:B-1----:R-:W-:Y:S05]  /*2f50*/  @!P0 BRA `(.L_x_57) ;  /* 0x0000006c00a08947 */ /* 0x002fea0003800000 */
.L_x_56:
[----:B------:R-:W-:-:S04]  /*2f60*/  UIADD3 UR4, UPT, UPT, UR6, 0x1, URZ ;  /* 0x0000000106047890 */ /* 0x000fc8000fffe0ff */
[----:B------:R-:W-:-:S04]  /*2f70*/  UISETP.NE.AND UP0, UPT, UR4, 0x2, UPT ;  /* 0x000000020400788c */ /* 0x000fc8000bf05270 */
[----:B------:R-:W-:Y:S02]  /*2f80*/  USEL UR7, URZ, 0x1, UP0 ;  /* 0x00000001ff077887 */ /* 0x000fe40008000000 */
[----:B------:R-:W-:-:S04]  /*2f90*/  USEL UR4, UR4, URZ, UP0 ;  /* 0x000000ff04047287 */ /* 0x000fc80008000000 */
[----:B------:R-:W-:Y:S01]  /*2fa0*/  ULEA UR4, UR4, UR37, 0x3 ;  /* 0x0000002504047291 */ /* 0x000fe2000f8e18ff */
[----:B-1----:R-:W-:-:S04]  /*2fb0*/  LOP3.LUT R2, R12, UR7, RZ, 0x3c, !PT ;  /* 0x000000070c027c12 */ /* 0x002fc8000f8e3cff */
[----:B------:R-:W-:-:S04]  /*2fc0*/  SHF.L.U32 R0, R2, 0x1f, RZ ;  /* 0x0000001f02007819 */ /* 0x000fc800000006ff */
[----:B------:R-:W1:Y:S02]  /*2fd0*/  SYNCS.PHASECHK.TRANS64 P0, [UR4+0xe0], R0 ;  /* 0x0000e000ff0075a7 */ /* 0x000e640008001004 */
[----:B-1----:R-:W-:Y:S05]  /*2fe0*/  @P0 EXIT ;  /* 0x000000000000094d */ /* 0x002fea0003800000 */
[----:B------:R-:W-:Y:S02]  /*2ff0*/  SHF.L.U32 R2, R2, 0x1f, RZ ;  /* 0x0000001f02027819 */ /* 0x000fe400000006ff */
[----:B------:R-:W-:-:S07]  /*3000*/  MOV R0, UR4 ;  /* 0x0000000400007c02 */ /* 0x000fce0008000f00 */
.L_x_58:
[----:B-1----:R1:W2:Y:S02]  /*3010*/  SYNCS.PHASECHK.TRANS64.TRYWAIT P0, [R0+URZ+0xe0], R2 ;  /* 0x0000e002000075a7 */ /* 0x0022a400080011ff */
[----:B--2---:R-:W-:Y:S05]  /*3020*/  @!P0 NANOSLEEP.SYNCS 0x989680 ;  /* 0x009896800000895d */ /* 0x004fea0003900000 */
[----:B------:R-:W2:Y:S02]  /*3030*/  @!P0 SYNCS.PHASECHK.TRANS64 P0, [R0+URZ+0xe0], R2 ;  /* 0x0000e002000085a7 */ /* 0x000ea400080010ff */
[----:B--2---:R-:W-:Y:S05]  /*3040*/  @P0 EXIT ;  /* 0x000000000000094d */ /* 0x004fea0003800000 */
[----:B------:R-:W-:Y:S05]  /*3050*/  BRA `(.L_x_58) ;  /* 0xfffffffc00ec7947 */ /* 0x000fea000383ffff */
.L_x_51:
[----:B------:R-:W-:Y:S05]  /*3060*/  BRA.U UP4, `(.L_x_59) ;  /* 0x0000001104d87547 */ /* 0x000fea000b800000 */
[----:B------:R-:W-:Y:S01]  /*3070*/  UMOV UR6, 0x40 ;  /* 0x0000004000067882 */ /* 0x000fe20000000000 */
[----:B------:R-:W-:Y:S01]  /*3080*/  NOP ;  /* 0x0000000000007918 */ /* 0x000fe20000000000 */
[----:B------:R-:W-:Y:S01]  /*3090*/  ULEA UR6, UR37, UR6, 0x18 ;  /* 0x0000000625067291 */ /* 0x000fe2000f8ec0ff */
[----:B------:R-:W-:Y:S02]  /*30a0*/  UMOV UR7, 0x400 ;  /* 0x0000040000077882 */ /* 0x000fe40000000000 */
[----:B------:R-:W-:-:S06]  /*30b0*/  ULEA UR37, UR37, UR7, 0x18 ;  /* 0x0000000725257291 */ /* 0x000fcc000f8ec0ff */
[----:B------:R-:W1:Y:S02]  /*30c0*/  LDS.U8 R0, [UR6+0x1c] ;  /* 0x00001c06ff007984 */ /* 0x000e640008000000 */
[----:B-1----:R-:W-:-:S13]  /*30d0*/  ISETP.NE.AND P0, PT, R0, RZ, PT ;  /* 0x000000ff0000720c */ /* 0x002fda0003f05270 */
[----:B------:R-:W-:Y:S05]  /*30e0*/  @P0 BRA `(.L_x_60) ;  /* 0x0000000400080947 */ /* 0x000fea0003800000 */
[----:B------:R-:W-:Y:S02]  /*30f0*/  UISETP.NE.U32.AND UP0, UPT, UR5, 0x1, UPT ;  /* 0x000000010500788c */ /* 0x000fe4000bf05070 */
[----:B------:R-:W-:-:S07]  /*3100*/  UIADD3 UR8, UPT, UPT, UR6, 0x8, URZ ;  /* 0x0000000806087890 */ /* 0x000fce000fffe0ff */
[----:B------:R-:W-:Y:S05]  /*3110*/  BRA.U !UP0, `(.L_x_61) ;  /* 0x00000001089c7547 */ /* 0x000fea000b800000 */
[----:B------:R-:W-:Y:S01]  /*3120*/  ELECT P0, URZ, PT ;  /* 0x0000000000ff782f */ /* 0x000fe20003800000 */
[----:B------:R-:W-:-:S12]  /*3130*/  BSSY B0, `(.L_x_61) ;  /* 0x0000025000007945 */ /* 0x000fd80003800000 */
[----:B------:R-:W-:Y:S05]  /*3140*/  @!P0 BRA `(.L_x_62) ;  /* 0x00000000008c8947 */ /* 0x000fea0003800000 */
[----:B------:R-:W-:-:S05]  /*3150*/  UMOV UR7, 0x10 ;  /* 0x0000001000077882 */ /* 0x000fca0000000000 */
[----:B------:R-:W-:Y:S04]  /*3160*/  DEPBAR.LE SB1, 0x36 ;  /* 0x00009d800000791a */ /* 0x000fe80000000000 */
[----:B------:R-:W1:Y:S02]  /*3170*/  UTCATOMSWS.2CTA.FIND_AND_SET.ALIGN UP1, UR7, UR7 ;  /* 0x00000007000775e3 */ /* 0x000e640008220800 */
[----:B-1----:R-:W-:Y:S01]  /*3180*/  MOV R8, UR7 ;  /* 0x0000000700087c02 */ /* 0x002fe20008000f00 */
[----:B------:R-:W-:Y:S06]  /*3190*/  BRA.U UP1, `(.L_x_63) ;  /* 0x0000000101187547 */ /* 0x000fec000b800000 */
.L_x_64:
[----:B------:R-:W-:Y:S05]  /*31a0*/  NANOSLEEP 0x64 ;  /* 0x000000640000795d */ /* 0x000fea0003800000 */
[----:B------:R-:W-:-:S05]  /*31b0*/  UMOV UR7, 0x10 ;  /* 0x0000001000077882 */ /* 0x000fca0000000000 */
[----:B------:R-:W-:Y:S04]  /*31c0*/  DEPBAR.LE SB1, 0x36 ;  /* 0x00009d800000791a */ /* 0x000fe80000000000 */
[----:B------:R-:W1:Y:S02]  /*31d0*/  UTCATOMSWS.2CTA.FIND_AND_SET.ALIGN UP1, UR7, UR7 ;  /* 0x00000007000775e3 */ /* 0x000e640008220800 */
[----:B-1----:R-:W-:Y:S01]  /*31e0*/  MOV R8, UR7 ;  /* 0x0000000700087c02 */ /* 0x002fe20008000f00 */
[----:B------:R-:W-:Y:S05]  /*31f0*/  BRA.U !UP1, `(.L_x_64) ;  /* 0xfffffffd09e87547 */ /* 0x000fea000b83ffff */
.L_x_63:
[----:B------:R-:W1:Y:S01]  /*3200*/  LDS R4, [UR6+0x10] ;  /* 0x00001006ff047984 */ /* 0x000e620008000800 */
[----:B------:R-:W-:Y:S01]  /*3210*/  IMAD.U32 R0, RZ, RZ, UR37 ;  /* 0x00000025ff007e24 */ /* 0x000fe2000f8e00ff */
[----:B------:R-:W-:-:S03]  /*3220*/  MOV R2, UR4 ;  /* 0x0000000400027c02 */ /* 0x000fc60008000f00 */
[----:B------:R-:W-:Y:S01]  /*3230*/  VIADD R0, R0, 0x180 ;  /* 0x0000018000007836 */ /* 0x000fe20000000000 */
[----:B-1----:R-:W-:-:S04]  /*3240*/  SHF.L.U32 R4, R4, 0x1f, RZ ;  /* 0x0000001f04047819 */ /* 0x002fc800000006ff */
[----:B------:R-:W1:Y:S02]  /*3250*/  SYNCS.PHASECHK.TRANS64.TRYWAIT P0, [UR6+0x8], R4 ;  /* 0x00000804ff0075a7 */ /* 0x000e640008001106 */
[----:B-1----:R-:W-:Y:S05]  /*3260*/  @P0 BRA `(.L_x_65) ;  /* 0x0000000000080947 */ /* 0x002fea0003800000 */
[----:B------:R-:W1:Y:S02]  /*3270*/  SYNCS.PHASECHK.TRANS64.TRYWAIT P0, [UR6+0x8], R4 ;  /* 0x00000804ff0075a7 */ /* 0x000e640008001106 */
[----:B-1----:R-:W-:Y:S05]  /*3280*/  @!P0 BRA `(.L_x_66) ;  /* 0x0000006800ec8947 */ /* 0x002fea0003800000 */
.L_x_65:
[----:B------:R-:W-:Y:S01]  /*3290*/  PRMT R2, R2, 0x654, R0 ;  /* 0x0000065402027816 */ /* 0x000fe20000000000 */
[----:B------:R-:W-:Y:S01]  /*32a0*/  HFMA2 R0, -RZ, RZ, 0, 5.9604644775390625e-08 ;  /* 0x00000001ff007431 */ /* 0x000fe200000001ff */
[----:B------:R-:W-:Y:S01]  /*32b0*/  UPRMT UR7, UR4, 0x654, UR8 ;  /* 0x0000065404077896 */ /* 0x000fe20008000008 */
[----:B------:R-:W-:Y:S02]  /*32c0*/  IMAD.MOV.U32 R6, RZ, RZ, 0xffff ;  /* 0x0000ffffff067424 */ /* 0x000fe400078e00ff */
[----:B-1----:R-:W-:Y:S02]  /*32d0*/  IMAD.MOV.U32 R4, RZ, RZ, 0x4 ;  /* 0x00000004ff047424 */ /* 0x002fe400078e00ff */
[----:B------:R-:W-:Y:S01]  /*32e0*/  IMAD.SHL.U32 R7, R8, 0x20, RZ ;  /* 0x0000002008077824 */ /* 0x000fe200078e00ff */
[----:B------:R-:W-:Y:S02]  /*32f0*/  MOV R3, UR7 ;  /* 0x0000000700037c02 */ /* 0x000fe40008000f00 */
[-C--:B------:R-:W-:Y:S01]  /*3300*/  SHF.L.U32 R6, R6, R8.reuse, RZ ;  /* 0x0000000806067219 */ /* 0x080fe200000006ff */
[----:B------:R1:W-:Y:S01]  /*3310*/  SYNCS.ARRIVE.TRANS64.RED RZ, [UR7], R4 ;  /* 0x00000004ffff79a7 */ /* 0x0003e20008000407 */
[----:B------:R-:W-:Y:S01]  /*3320*/  SHF.L.U32 R5, R0, R8, RZ ;  /* 0x0000000800057219 */ /* 0x000fe200000006ff */
[----:B------:R1:W-:Y:S04]  /*3330*/  STS [UR37+0x180], R7 ;  /* 0x00018007ff007988 */ /* 0x0003e80008000825 */
[----:B------:R1:W-:Y:S04]  /*3340*/  STAS [R2.64], R8 ;  /* 0x0000000802007dbd */ /* 0x0003e8000c0008ff */
[----:B------:R1:W-:Y:S04]  /*3350*/  ATOMS.OR RZ, [UR6+0x14], R6 ;  /* 0x00001406ffff798c */ /* 0x0003e8000b000006 */
[----:B------:R1:W-:Y:S04]  /*3360*/  ATOMS.OR RZ, [UR6+0x18], R5 ;  /* 0x00001805ffff798c */ /* 0x0003e8000b000006 */
[----:B------:R1:W-:Y:S02]  /*3370*/  ATOMS.XOR RZ, [UR6+0x10], R0 ;  /* 0x00001000ffff798c */ /* 0x0003e4000b800006 */
.L_x_62:
[----:B------:R-:W-:Y:S05]  /*3380*/  BSYNC B0 ;  /* 0x0000000000007941 */ /* 0x000fea0003800000 */
.L_x_61:
[----:B------:R-:W-:Y:S05]  /*3390*/  BRA.U UP0, `(.L_x_67) ;  /* 0x00000001006c7547 */ /* 0x000fea000b800000 */
[----:B------:R-:W-:-:S03]  /*33a0*/  UMOV UR7, 0xffffffff ;  /* 0xffffffff00077882 */ /* 0x000fc60000000000 */
[----:B------:R-:W-:Y:S05]  /*33b0*/  BRA.DIV UR7, `(.L_x_68) ;  /* 0x0000006a07b87947 */ /* 0x000fea000b800000 */
[----:B------:R-:W-:-:S13]  /*33c0*/  ELECT P6, URZ, PT ;  /* 0x0000000000ff782f */ /* 0x000fda00038c0000 */
.L_x_179:
[----:B------:R-:W-:Y:S05]  /*33d0*/  @!P6 BRA `(.L_x_67) ;  /* 0x00000000005ce947 */ /* 0x000fea0003800000 */
[----:B-1----:R-:W1:Y:S02]  /*33e0*/  LDS R2, [UR6+0x10] ;  /* 0x00001006ff027984 */ /* 0x002e640008000800 */
[----:B-1----:R-:W-:-:S04]  /*33f0*/  SHF.L.U32 R2, R2, 0x1f, RZ ;  /* 0x0000001f02027819 */ /* 0x002fc800000006ff */
[----:B------:R-:W1:Y:S02]  /*3400*/  SYNCS.PHASECHK.TRANS64.TRYWAIT P0, [UR6+0x8], R2 ;  /* 0x00000802ff0075a7 */ /* 0x000e640008001106 */
[----:B-1----:R-:W-:Y:S05]  /*3410*/  @P0 BRA `(.L_x_69) ;  /* 0x0000000000080947 */ /* 0x002fea0003800000 */
[----:B------:R-:W1:Y:S02]  /*3420*/  SYNCS.PHASECHK.TRANS64.TRYWAIT P0, [UR6+0x8], R2 ;  /* 0x00000802ff0075a7 */ /* 0x000e640008001106 */
[----:B-1----:R-:W-:Y:S05]  /*3430*/  @!P0 BRA `(.L_x_70) ;  /* 0x0000006800b88947 */ /* 0x002fea0003800000 */
.L_x_69:
[----:B------:R-:W2:Y:S01]  /*3440*/  LDS R4, [UR37+0x180] ;  /* 0x00018025ff047984 */ /* 0x000ea20008000800 */
[----:B-1----:R-:W-:Y:S02]  /*3450*/  HFMA2 R0, -RZ, RZ, 0, 5.9604644775390625e-08 ;  /* 0x00000001ff007431 */ /* 0x002fe400000001ff */
[----:B------:R-:W-:Y:S01]  /*3460*/  IMAD.MOV.U32 R2, RZ, RZ, 0xffff ;  /* 0x0000ffffff027424 */ /* 0x000fe200078e00ff */
[----:B------:R-:W-:Y:S01]  /*3470*/  UPRMT UR7, UR4, 0x654, UR8 ;  /* 0x0000065404077896 */ /* 0x000fe20008000008 */
[----:B--2---:R-:W-:-:S03]  /*3480*/  IMAD.SHL.U32 R3, R4, 0x20, RZ ;  /* 0x0000002004037824 */ /* 0x004fc600078e00ff */
[-C--:B------:R-:W-:Y:S02]  /*3490*/  SHF.L.U32 R2, R2, R4.reuse, RZ ;  /* 0x0000000402027219 */ /* 0x080fe400000006ff */
[----:B------:R-:W-:Y:S01]  /*34a0*/  SHF.L.U32 R4, R0, R4, RZ ;  /* 0x0000000400047219 */ /* 0x000fe200000006ff */
[----:B------:R2:W-:Y:S04]  /*34b0*/  STS [UR37+0x180], R3 ;  /* 0x00018003ff007988 */ /* 0x0005e80008000825 */
[----:B------:R2:W-:Y:S04]  /*34c0*/  ATOMS.OR RZ, [UR6+0x14], R2 ;  /* 0x00001402ffff798c */ /* 0x0005e8000b000006 */
[----:B------:R2:W-:Y:S01]  /*34d0*/  ATOMS.OR RZ, [UR6+0x18], R4 ;  /* 0x00001804ffff798c */ /* 0x0005e2000b000006 */
[----:B------:R-:W-:Y:S03]  /*34e0*/  SYNCS.ARRIVE.TRANS64.RED.A1T0 RZ, [UR7], RZ ;  /* 0x000000ffffff79a7 */ /* 0x000fe60008100407 */
[----:B------:R2:W-:Y:S01]  /*34f0*/  ATOMS.XOR RZ, [UR6+0x10], R0 ;  /* 0x00001000ffff798c */ /* 0x0005e2000b800006 */
[----:B------:R-:W-:Y:S05]  /*3500*/  BRA `(.L_x_67) ;  /* 0x0000000000107947 */ /* 0x000fea0003800000 */
.L_x_60:
[----:B------:R-:W-:Y:S02]  /*3510*/  MOV R0, 0xffffffff ;  /* 0xffffffff00007802 */ /* 0x000fe40000000f00 */
[----:B------:R-:W-:-:S03]  /*3520*/  MOV R2, 0x3550 ;  /* 0x0000355000027802 */ /* 0x000fc60000000f00 */
[----:B------:R1:W-:Y:S04]  /*3530*/  STS [UR37+0x180], R0 ;  /* 0x00018000ff007988 */ /* 0x0003e80008000825 */
[----:B-1---5:R-:W-:Y:S05]  /*3540*/  CALL.REL.NOINC `($__internal_1_$__cuda_sm10x_tcgen05_guardrail_trap_phase_invalid_during_alloc) ;  /* 0x00000070008c7944 */ /* 0x022fea0003c00000 */
.L_x_67:
[----:B------:R-:W-:Y:S05]  /*3550*/  WARPSYNC.ALL ;  /* 0x0000000000007948 */ /* 0x000fea0003800000 */
[----:B------:R-:W3:Y:S01]  /*3560*/  S2UR UR7, SR_CgaCtaId ;  /* 0x00000000000779c3 */ /* 0x000ee20000008800 */
[----:B------:R-:W-:Y:S01]  /*3570*/  UMOV UR6, 0x400 ;  /* 0x0000040000067882 */ /* 0x000fe20000000000 */
[----:B------:R-:W-:-:S06]  /*3580*/  NOP ;  /* 0x0000000000007918 */ /* 0x000fcc0000000000 */
[----:B------:R-:W-:Y:S06]  /*3590*/  BAR.ARV 0x6, 0xa0 ;  /* 0x0182800000007b1d */ /* 0x000fec0000002000 */
[----:B------:R-:W4:Y:S01]  /*35a0*/  LDCU UR8, c[0x0][0x38c] ;  /* 0x00007180ff0877ac */ /* 0x000f220008000800 */
[----:B------:R-:W-:Y:S01]  /*35b0*/  LOP3.LUT R13, R13, 0xffff, RZ, 0xc0, !PT ;  /* 0x0000ffff0d0d7812 */ /* 0x000fe200078ec0ff */
[----:B------:R-:W-:Y:S01]  /*35c0*/  IMAD.MOV.U32 R9, RZ, RZ, 0x1 ;  /* 0x00000001ff097424 */ /* 0x000fe200078e00ff */
[----:B------:R-:W-:Y:S01]  /*35d0*/  LOP3.LUT R12, R12, 0xffff, RZ, 0xc0, !PT ;  /* 0x0000ffff0c0c7812 */ /* 0x000fe200078ec0ff */
[----:B-1----:R-:W-:Y:S01]  /*35e0*/  IMAD.MOV.U32 R8, RZ, RZ, RZ ;  /* 0x000000ffff087224 */ /* 0x002fe200078e00ff */
[----:B------:R-:W-:-:S02]  /*35f0*/  R2UR UR12, R13 ;  /* 0x000000000d0c72ca */ /* 0x000fc400000e0000 */
[----:B--2---:R-:W-:Y:S02]  /*3600*/  CS2R R2, SRZ ;  /* 0x0000000000027805 */ /* 0x004fe4000001ff00 */
[----:B------:R-:W-:Y:S01]  /*3610*/  R2UR UR11, R12 ;  /* 0x000000000c0b72ca */ /* 0x000fe200000e0000 */
[----:B------:R-:W-:Y:S01]  /*3620*/  UMOV UR19, URZ ;  /* 0x000000ff00137c82 */ /* 0x000fe20008000000 */
[----:B------:R-:W-:Y:S01]  /*3630*/  UMOV UR18, URZ ;  /* 0x000000ff00127c82 */ /* 0x000fe20008000000 */
[----:B---3--:R-:W-:Y:S01]  /*3640*/  ULEA UR7, UR7, UR6, 0x18 ;  /* 0x0000000607077291 */ /* 0x008fe2000f8ec0ff */
[----:B------:R-:W-:Y:S01]  /*3650*/  UMOV UR17, URZ ;  /* 0x000000ff00117c82 */ /* 0x000fe20008000000 */
[----:B------:R-:W-:Y:S02]  /*3660*/  UISETP.NE.AND UP2, UPT, UR5, URZ, UPT ;  /* 0x000000ff0500728c */ /* 0x000fe4000bf45270 */
[----:B------:R-:W-:Y:S02]  /*3670*/  UIADD3 UR13, UPT, UPT, UR7, 0x8400, URZ ;  /* 0x00008400070d7890 */ /* 0x000fe4000fffe0ff */
[----:B------:R-:W-:-:S03]  /*3680*/  UIADD3 UR14, UPT, UPT, UR7, 0x28400, URZ ;  /* 0x00028400070e7890 */ /* 0x000fc6000fffe0ff */
[----:B------:R-:W1:Y:S01]  /*3690*/  LDS R0, [UR7+0x180] ;  /* 0x00018007ff007984 */ /* 0x000e620008000800 */
[----:B----4-:R-:W-:Y:S02]  /*36a0*/  UIADD3 UR8, UPT, UPT, UR8, 0x3f, URZ ;  /* 0x0000003f08087890 */ /* 0x010fe4000fffe0ff */
[----:B------:R-:W-:Y:S02]  /*36b0*/  USHF.R.U32.HI UR13, URZ, 0x4, UR13 ;  /* 0x00000004ff0d7899 */ /* 0x000fe4000801160d */
[----:B------:R-:W-:Y:S02]  /*36c0*/  USHF.R.S32.HI UR6, URZ, 0x1f, UR8 ;  /* 0x0000001fff067899 */ /* 0x000fe40008011408 */
[----:B------:R-:W-:Y:S02]  /*36d0*/  USHF.R.U32.HI UR14, URZ, 0x4, UR14 ;  /* 0x00000004ff0e7899 */ /* 0x000fe4000801160e */
[----:B------:R-:W-:Y:S02]  /*36e0*/  ULEA.HI UR6, UR6, UR8, URZ, 0x6 ;  /* 0x0000000806067291 */ /* 0x000fe4000f8f30ff */
[----:B------:R-:W-:-:S02]  /*36f0*/  ULOP3.LUT UR13, UR13, 0x3fff, URZ, 0xc0, !UPT ;  /* 0x00003fff0d0d7892 */ /* 0x000fc4000f8ec0ff */
[----:B------:R-:W-:Y:S02]  /*3700*/  USHF.R.S32.HI UR6, URZ, 0x6, UR6 ;  /* 0x00000006ff067899 */ /* 0x000fe40008011406 */
[----:B------:R-:W-:Y:S02]  /*3710*/  ULOP3.LUT UR14, UR14, 0x3fff, URZ, 0xc0, !UPT ;  /* 0x00003fff0e0e7892 */ /* 0x000fe4000f8ec0ff */
[----:B------:R-:W-:Y:S01]  /*3720*/  UISETP.LT.AND UP0, UPT, UR6, 0x1, UPT ;  /* 0x000000010600788c */ /* 0x000fe2000bf01270 */
[----:B------:R-:W-:Y:S01]  /*3730*/  UMOV UR28, 0x0 ;  /* 0x00000000001c7882 */ /* 0x000fe20000000000 */
[----:B------:R-:W-:Y:S01]  /*3740*/  UMOV UR29, 0x10200490 ;  /* 0x10200490001d7882 */ /* 0x000fe20000000000 */
[----:B------:R-:W-:Y:S02]  /*3750*/  ULOP3.LUT UR13, UR13, 0x10000, URZ, 0xfc, !UPT ;  /* 0x000100000d0d7892 */ /* 0x000fe4000f8efcff */
[----:B------:R-:W-:Y:S02]  /*3760*/  ULOP3.LUT UR14, UR14, 0x10000, URZ, 0xfc, !UPT ;  /* 0x000100000e0e7892 */ /* 0x000fe4000f8efcff */
[----:B------:R-:W-:Y:S01]  /*3770*/  USEL UR20, UR6, 0x1, !UP0 ;  /* 0x0000000106147887 */ /* 0x000fe2000c000000 */
[----:B------:R-:W-:Y:S01]  /*3780*/  UMOV UR26, 0x0 ;  /* 0x00000000001a7882 */ /* 0x000fe20000000000 */
[----:B------:R-:W-:Y:S01]  /*3790*/  UMOV UR27, 0x10200490 ;  /* 0x10200490001b7882 */ /* 0x000fe20000000000 */
[----:B------:R-:W-:Y:S01]  /*37a0*/  UMOV UR24, 0x0 ;  /* 0x0000000000187882 */ /* 0x000fe20000000000 */
[----:B------:R-:W-:Y:S01]  /*37b0*/  UMOV UR25, 0x10200490 ;  /* 0x1020049000197882 */ /* 0x000fe20000000000 */
[----:B------:R-:W-:Y:S01]  /*37c0*/  UMOV UR22, 0x0 ;  /* 0x0000000000167882 */ /* 0x000fe20000000000 */
[----:B------:R-:W-:Y:S01]  /*37d0*/  UMOV UR23, 0x10200490 ;  /* 0x1020049000177882 */ /* 0x000fe20000000000 */
[----:B-1----:R-:W-:-:S15]  /*37e0*/  R2UR UR21, R0 ;  /* 0x00000000001572ca */ /* 0x002fde00000e0000 */
.L_x_78:
[C---:B------:R-:W-:Y:S02]  /*37f0*/  LEA R0, R8.reuse, UR7, 0x3 ;  /* 0x0000000708007c11 */ /* 0x040fe4000f8e18ff */
[----:B------:R-:W-:Y:S02]  /*3800*/  SHF.L.U32 R4, R3, 0x1f, RZ ;  /* 0x0000001f03047819 */ /* 0x000fe400000006ff */
[----:B------:R-:W-:Y:S02]  /*3810*/  LEA R5, R8, UR7, 0x4 ;  /* 0x0000000708057c11 */ /* 0x000fe4000f8e20ff */
[----:B------:R-:W1:Y:S02]  /*3820*/  SYNCS.PHASECHK.TRANS64.TRYWAIT P0, [R0+URZ+0xd0], R4 ;  /* 0x0000d004000075a7 */ /* 0x000e6400080011ff */
[----:B-1-34-:R-:W-:Y:S05]  /*3830*/  @!P0 BRA `(.L_x_71) ;  /* 0x0000006400d08947 */ /* 0x01afea0003800000 */
.L_x_180:
[----:B-1----:R-:W1:Y:S01]  /*3840*/  LDS.128 R4, [R5+0x160] ;  /* 0x0001600005047984 */ /* 0x002e620000000c00 */
[----:B------:R-:W-:Y:S02]  /*3850*/  VIADD R0, R0, 0xe0 ;  /* 0x000000e000007836 */ /* 0x000fe40000000000 */
[----:B------:R-:W-:Y:S01]  /*3860*/  VIADD R8, R8, 0x1 ;  /* 0x0000000108087836 */ /* 0x000fe20000000000 */
[----:B------:R-:W-:Y:S01]  /*3870*/  @!PT LDS RZ, [RZ] ;  /* 0x00000000fffff984 */ /* 0x000fe20000000800 */
[----:B------:R-:W-:Y:S01]  /*3880*/  @!PT LDS RZ, [RZ] ;  /* 0x00000000fffff984 */ /* 0x000fe20000000800 */
[----:B------:R-:W-:Y:S01]  /*3890*/  @!PT LDS RZ, [RZ] ;  /* 0x00000000fffff984 */ /* 0x000fe20000000800 */
[----:B------:R-:W-:Y:S01]  /*38a0*/  @!PT LDS RZ, [RZ] ;  /* 0x00000000fffff984 */ /* 0x000fe20000000800 */
[----:B------:R2:W-:Y:S06]  /*38b0*/  MEMBAR.ALL.CTA ;  /* 0x0000000000007992 */ /* 0x0005ec0000008000 */
[----:B--2---:R-:W2:Y:S01]  /*38c0*/  FENCE.VIEW.ASYNC.S ;  /* 0x00000000000073c6 */ /* 0x004ea20000000000 */
[----:B------:R-:W-:-:S04]  /*38d0*/  PRMT R0, RZ, 0x654, R0 ;  /* 0x00000654ff007816 */ /* 0x000fc80000000000 */
[----:B--2---:R2:W-:Y:S01]  /*38e0*/  SYNCS.ARRIVE.TRANS64.RED.A1T0 RZ, [R0+URZ], RZ ;  /* 0x000000ff00ff79a7 */ /* 0x0045e200081004ff */
[----:B-1----:R-:W-:Y:S01]  /*38f0*/  LOP3.LUT P1, RZ, R6, 0x1, RZ, 0xc0, !PT ;  /* 0x0000000106ff7812 */ /* 0x002fe2000782c0ff */
[----:B--2---:R-:W-:-:S12]  /*3900*/  BRA.U UP2, `(.L_x_72) ;  /* 0x0000000502087547 */ /* 0x004fd8000b800000 */
[----:B------:R-:W1:Y:S01]  /*3910*/  LDCU UR8, c[0x0][0x38c] ;  /* 0x00007180ff0877ac */ /* 0x000e620008000800 */
[----:B------:R-:W-:Y:S02]  /*3920*/  PLOP3.LUT P2, PT, PT, PT, PT, 0x80, 0x8 ;  /* 0x000000000008781c */ /* 0x000fe40003f4f070 */
[----:B------:R-:W-:Y:S01]  /*3930*/  SHF.L.U32 R4, R9, 0x1f, RZ ;  /* 0x0000001f09047819 */ /* 0x000fe200000006ff */
[----:B------:R-:W-:Y:S02]  /*3940*/  ULEA UR9, UR19, UR7, 0x3 ;  /* 0x0000000713097291 */ /* 0x000fe4000f8e18ff */
[----:B------:R-:W-:Y:S02]  /*3950*/  ULEA UR10, UR19, UR21, 0x7 ;  /* 0x00000015130a7291 */ /* 0x000fe4000f8e38ff */
[----:B-1----:R-:W-:-:S06]  /*3960*/  UISETP.GE.AND UP0, UPT, UR8, 0x1, UPT ;  /* 0x000000010800788c */ /* 0x002fcc000bf06270 */
[----:B------:R-:W-:-:S05]  /*3970*/  PLOP3.LUT P0, PT, PT, PT, UP0, 0x80, 0x8 ;  /* 0x000000000008781c */ /* 0x000fca0003f0f008 */
[----:B------:R-:W-:-:S08]  /*3980*/  @UP0 ULEA UR8, UR18, UR7, 0x3 ;  /* 0x0000000712080291 */ /* 0x000fd0000f8e18ff */
[----:B------:R-:W-:-:S04]  /*3990*/  @P0 SHF.L.U32 R0, R2, 0x1f, RZ ;  /* 0x0000001f02000819 */ /* 0x000fc800000006ff */
[----:B------:R1:W2:Y:S01]  /*39a0*/  @P0 SYNCS.PHASECHK.TRANS64.TRYWAIT P2, [UR8], R0 ;  /* 0x00000000ff0005a7 */ /* 0x0002a20008041108 */
[----:B------:R-:W3:Y:S02]  /*39b0*/  SYNCS.PHASECHK.TRANS64.TRYWAIT P0, [UR9+0x110], R4 ;  /* 0x00011004ff0075a7 */ /* 0x000ee40008001109 */
[----:B-123--:R-:W-:Y:S05]  /*39c0*/  @!P0 BRA `(.L_x_73) ;  /* 0x0000006400808947 */ /* 0x00efea0003800000 */
.L_x_182:
[----:B------:R-:W-:Y:S01]  /*39d0*/  UMOV UR16, UR17 ;  /* 0x0000001100107c82 */ /* 0x000fe20008000000 */
[----:B------:R-:W-:Y:S05]  /*39e0*/  BRA.U !UP0, `(.L_x_74) ;  /* 0x0000000108c07547 */ /* 0x000fea000b800000 */
[----:B------:R-:W-:Y:S02]  /*39f0*/  UIADD3 UR16, UPT, UPT, UR20, UR17, URZ ;  /* 0x0000001114107290 */ /* 0x000fe4000fffe0ff */
[----:B------:R-:W-:Y:S01]  /*3a00*/  UPLOP3.LUT UP3, UPT, UPT, UPT, UPT, 0x40, 0x4 ;  /* 0x000000000004789c */ /* 0x000fe20003f6e870 */
[----:B------:R-:W-:Y:S01]  /*3a10*/  UMOV UR15, UR6 ;  /* 0x00000006000f7c82 */ /* 0x000fe20008000000 */
[----:B------:R-:W-:-:S09]  /*3a20*/  UMOV UR46, UR18 ;  /* 0x00000012002e7c82 */ /* 0x000fd20008000000 */
.L_x_77:
[----:B--2---:R-:W-:Y:S01]  /*3a30*/  ULEA UR8, UR46, UR7, 0x3 ;  /* 0x000000072e087291 */ /* 0x004fe2000f8e18ff */
[----:B---3--:R-:W-:Y:S11]  /*3a40*/  @P2 BRA `(.L_x_75) ;  /* 0x00000000000c2947 */ /* 0x008ff60003800000 */
[----:B-1----:R-:W-:Y:S04]  /*3a50*/  SHF.L.U32 R4, R2, 0x1f, RZ ;  /* 0x0000001f02047819 */ /* 0x002fe800000006ff */
[----:B------:R-:W1:Y:S02]  /*3a60*/  SYNCS.PHASECHK.TRANS64.TRYWAIT P0, [UR8], R4 ;  /* 0x00000004ff0075a7 */ /* 0x000e640008001108 */
[----:B-1----:R-:W-:Y:S05]  /*3a70*/  @!P0 BRA `(.L_x_76) ;  /* 0x00000064006c8947 */ /* 0x002fea0003800000 */
.L_x_75:
[----:B------:R-:W-:Y:S01]  /*3a80*/  UISETP.NE.AND UP0, UPT, UR15, 0x1, UPT ;  /* 0x000000010f00788c */ /* 0x000fe2000bf05270 */
[----:B------:R-:W-:Y:S01]  /*3a90*/  PLOP3.LUT P2, PT, PT, PT, PT, 0x80, 0x8 ;  /* 0x000000000008781c */ /* 0x000fe20003f4f070 */
[----:B------:R-:W-:Y:S02]  /*3aa0*/  UIADD3 UR18, UPT, UPT, UR46, 0x1, URZ ;  /* 0x000000012e127890 */ /* 0x000fe4000fffe0ff */
[----:B------:R-:W-:Y:S02]  /*3ab0*/  ULEA UR32, UR46, UR14, 0x9 ;  /* 0x0000000e2e207291 */ /* 0x000fe4000f8e48ff */
[----:B------:R-:W-:Y:S01]  /*3ac0*/  UISETP.NE.AND UP1, UPT, UR18, 0x8, UPT ;  /* 0x000000081200788c */ /* 0x000fe2000bf25270 */
[----:B------:R-:W-:Y:S01]  /*3ad0*/  PLOP3.LUT P0, PT, PT, PT, UP0, 0x80, 0x8 ;  /* 0x000000000008781c */ /* 0x000fe20003f0f008 */
[----:B------:R-:W-:Y:S02]  /*3ae0*/  UIADD3 UR44, UPT, UPT, UR32, 0x2, URZ ;  /* 0x00000002202c7890 */ /* 0x000fe4000fffe0ff */
[----:B------:R-:W-:Y:S02]  /*3af0*/  USEL UR31, URZ, 0x1, UP1 ;  /* 0x00000001ff1f7887 */ /* 0x000fe40008800000 */
[----:B------:R-:W-:Y:S02]  /*3b00*/  USEL UR18, UR18, URZ, UP1 ;  /* 0x000000ff12127287 */ /* 0x000fe40008800000 */
[----:B------:R-:W-:Y:S02]  /*3b10*/  UIADD3 UR40, UPT, UPT, UR32, 0x4, URZ ;  /* 0x0000000420287890 */ /* 0x000fe4000fffe0ff */
[----:B------:R-:W-:Y:S01]  /*3b20*/  @UP0 ULEA UR30, UR18, UR7, 0x3 ;  /* 0x00000007121e0291 */ /* 0x000fe2000f8e18ff */
[----:B------:R-:W-:Y:S01]  /*3b30*/  LOP3.LUT R2, R2, UR31, RZ, 0x3c, !PT ;  /* 0x0000001f02027c12 */ /* 0x000fe2000f8e3cff */
[----:B------:R-:W-:Y:S02]  /*3b40*/  UIADD3 UR36, UPT, UPT, UR32, 0x6, URZ ;  /* 0x0000000620247890 */ /* 0x000fe4000fffe0ff */
[----:B------:R-:W-:Y:S01]  /*3b50*/  UIADD3 UR8, UPT, UPT, UR8, 0x40, URZ ;  /* 0x0000004008087890 */ /* 0x000fe2000fffe0ff */
[----:B-1----:R-:W-:Y:S01]  /*3b60*/  @P0 SHF.L.U32 R0, R2, 0x1f, RZ ;  /* 0x0000001f02000819 */ /* 0x002fe200000006ff */
[----:B------:R-:W-:Y:S02]  /*3b70*/  UIADD3 UR17, UPT, UPT, UR17, 0x1, URZ ;  /* 0x0000000111117890 */ /* 0x000fe4000fffe0ff */
[----:B------:R-:W-:Y:S01]  /*3b80*/  UIADD3 UR15, UPT, UPT, UR15, -0x1, URZ ;  /* 0xffffffff0f0f7890 */ /* 0x000fe2000fffe0ff */
[----:B------:R2:W3:Y:S01]  /*3b90*/  @P0 SYNCS.PHASECHK.TRANS64.TRYWAIT P2, [UR30], R0 ;  /* 0x00000000ff0005a7 */ /* 0x0004e2000804111e */
[----:B------:R-:W-:Y:S02]  /*3ba0*/  ULEA UR30, UR46, UR13, 0xa ;  /* 0x0000000d2e1e7291 */ /* 0x000fe4000f8e50ff */
[----:B------:R-:W-:Y:S02]  /*3bb0*/  UISETP.NE.AND UP0, UPT, UR17, UR16, UPT ;  /* 0x000000101100728c */ /* 0x000fe4000bf05270 */
[----:B------:R-:W-:Y:S02]  /*3bc0*/  UIADD3 UR42, UPT, UPT, UR30, 0x2, URZ ;  /* 0x000000021e2a7890 */ /* 0x000fe4000fffe0ff */
[----:B------:R-:W-:Y:S02]  /*3bd0*/  UIADD3 UR38, UPT, UPT, UR30, 0x4, URZ ;  /* 0x000000041e267890 */ /* 0x000fe4000fffe0ff */
[----:B------:R-:W-:Y:S01]  /*3be0*/  UIADD3 UR34, UPT, UPT, UR30, 0x6, URZ ;  /* 0x000000061e227890 */ /* 0x000fe2000fffe0ff */
[----:B------:R-:W-:Y:S01]  /*3bf0*/  UMOV UR33, 0x40004040 ;  /* 0x4000404000217882 */ /* 0x000fe20000000000 */
[----:B------:R-:W-:Y:S01]  /*3c00*/  UMOV UR31, 0x40004040 ;  /* 0x40004040001f7882 */ /* 0x000fe20000000000 */
[----:B------:R-:W-:Y:S01]  /*3c10*/  UMOV UR45, 0x40004040 ;  /* 0x40004040002d7882 */ /* 0x000fe20000000000 */
[----:B------:R2:W-:Y:S01]  /*3c20*/  UTCHMMA.2CTA gdesc[UR30], gdesc[UR32], tmem[UR10], tmem[UR28], idesc[UR29], UP3 ;  /* 0x00ff1c201e0075ea */ /* 0x0005e20009a0000a */
[----:B------:R-:W-:Y:S01]  /*3c30*/  UPLOP3.LUT UP3, UPT, UPT, UPT, UPT, 0x80, 0x8 ;  /* 0x000000000008789c */ /* 0x000fe20003f6f070 */
[----:B------:R-:W-:Y:S01]  /*3c40*/  UMOV UR43, 0x40004040 ;  /* 0x40004040002b7882 */ /* 0x000fe20000000000 */
[----:B------:R-:W-:Y:S01]  /*3c50*/  UMOV UR41, 0x40004040 ;  /* 0x4000404000297882 */ /* 0x000fe20000000000 */
[----:B------:R2:W-:Y:S01]  /*3c60*/  UTCHMMA.2CTA gdesc[UR42], gdesc[UR44], tmem[UR10], tmem[UR26], idesc[UR27], UPT ;  /* 0x00ff1a2c2a0075ea */ /* 0x0005e2000ba0000a */
[----:B------:R-:W-:Y:S01]  /*3c70*/  UMOV UR39, 0x40004040 ;  /* 0x4000404000277882 */ /* 0x000fe20000000000 */
[----:B------:R-:W-:Y:S01]  /*3c80*/  UMOV UR37, 0x40004040 ;  /* 0x4000404000257882 */ /* 0x000fe20000000000 */
[----:B------:R-:W-:Y:S01]  /*3c90*/  UMOV UR35, 0x40004040 ;  /* 0x4000404000237882 */ /* 0x000fe20000000000 */
[----:B------:R2:W-:Y:S01]  /*3ca0*/  UTCHMMA.2CTA gdesc[UR38], gdesc[UR40], tmem[UR10], tmem[UR24], idesc[UR25], UPT ;  /* 0x00ff1828260075ea */ /* 0x0005e2000ba0000a */
[----:B------:R2:W-:Y:S01]  /*3cb0*/  UTCHMMA.2CTA gdesc[UR34], gdesc[UR36], tmem[UR10], tmem[UR22], idesc[UR23], UPT ;  /* 0x00ff1624220075ea */ /* 0x0005e2000ba0000a */
[----:B------:R2:W-:Y:S01]  /*3cc0*/  UTCBAR.2CTA.MULTICAST [UR8], URZ, UR12 ;  /* 0x000000ff080073e9 */ /* 0x0005e2000820080c */
[----:B------:R-:W-:Y:S01]  /*3cd0*/  UMOV UR46, UR18 ;  /* 0x00000012002e7c82 */ /* 0x000fe20008000000 */
[----:B------:R-:W-:Y:S05]  /*3ce0*/  BRA.U UP0, `(.L_x_77) ;  /* 0xfffffffd00507547 */ /* 0x000fea000b83ffff */
.L_x_74:
[----:B------:R-:W-:Y:S01]  /*3cf0*/  UIADD3 UR9, UPT, UPT, UR9, 0xf0, URZ ;  /* 0x000000f009097890 */ /* 0x000fe2000fffe0ff */
[----:B------:R-:W-:-:S08]  /*3d00*/  UMOV UR17, UR16 ;  /* 0x0000001000117c82 */ /* 0x000fd00008000000 */
[----:B------:R4:W-:Y:S01]  /*3d10*/  UTCBAR.2CTA.MULTICAST [UR9], URZ, UR11 ;  /* 0x000000ff090073e9 */ /* 0x0009e2000820080b */
[----:B------:R-:W-:Y:S02]  /*3d20*/  NOP ;  /* 0x0000000000007918 */ /* 0x000fe40000000000 */
.L_x_72:
[----:B------:R-:W-:Y:S01]  /*3d30*/  UIADD3 UR19, UPT, UPT, UR19, 0x1, URZ ;  /* 0x0000000113137890 */ /* 0x000fe2000fffe0ff */
[----:B------:R-:W-:-:S03]  /*3d40*/  ISETP.NE.AND P0, PT, R8, 0x2, PT ;  /* 0x000000020800780c */ /* 0x000fc60003f05270 */
[----:B------:R-:W-:Y:S01]  /*3d50*/  UISETP.NE.AND UP0, UPT, UR19, 0x4, UPT ;  /* 0x000000041300788c */ /* 0x000fe2000bf05270 */
[----:B-12---:R-:W-:Y:S02]  /*3d60*/  SEL R0, RZ, 0x1, P0 ;  /* 0x00000001ff007807 */ /* 0x006fe40000000000 */
[----:B------:R-:W-:Y:S01]  /*3d70*/  SEL R8, R8, RZ, P0 ;  /* 0x000000ff08087207 */ /* 0x000fe20000000000 */
[----:B------:R-:W-:Y:S01]  /*3d80*/  USEL UR8, URZ, 0x1, UP0 ;  /* 0x00000001ff087887 */ /* 0x000fe20008000000 */
[----:B------:R-:W-:Y:S01]  /*3d90*/  LOP3.LUT R3, R3, R0, RZ, 0x3c, !PT ;  /* 0x0000000003037212 */ /* 0x000fe200078e3cff */
[----:B------:R-:W-:-:S04]  /*3da0*/  USEL UR19, UR19, URZ, UP0 ;  /* 0x000000ff13137287 */ /* 0x000fc80008000000 */
[----:B------:R-:W-:Y:S01]  /*3db0*/  LOP3.LUT R9, R9, UR8, RZ, 0x3c, !PT ;  /* 0x0000000809097c12 */ /* 0x000fe2000f8e3cff */
[----:B------:R-:W-:Y:S07]  /*3dc0*/  @P1 BRA `(.L_x_78) ;  /* 0xfffffff800881947 */ /* 0x000fee000383ffff */
[----:B------:R-:W1:Y:S01]  /*3dd0*/  S2UR UR6, SR_CgaCtaId ;  /* 0x00000000000679c3 */ /* 0x000e620000008800 */
[----:B------:R-:W-:Y:S01]  /*3de0*/  ELECT P0, URZ, PT ;  /* 0x0000000000ff782f */ /* 0x000fe20003800000 */
[----:B------:R-:W-:Y:S01]  /*3df0*/  HFMA2 R0, -RZ, RZ, 0, 5.9604644775390625e-08 ;  /* 0x00000001ff007431 */ /* 0x000fe200000001ff */
[----:B------:R-:W-:-:S05]  /*3e00*/  UMOV UR8, 0x40 ;  /* 0x0000004000087882 */ /* 0x000fca0000000000 */
[----:B------:R-:W-:Y:S01]  /*3e10*/  UVIRTCOUNT.DEALLOC.SMPOOL 0x80 ;  /* 0x000000800000784c */ /* 0x000fe20000000000 */
[----:B------:R-:W-:Y:S02]  /*3e20*/  UISETP.NE.AND UP0, UPT, UR5, URZ, UPT ;  /* 0x000000ff0500728c */ /* 0x000fe4000bf05270 */
[----:B-1----:R-:W-:-:S09]  /*3e30*/  ULEA UR6, UR6, UR8, 0x18 ;  /* 0x0000000806067291 */ /* 0x002fd2000f8ec0ff */
[----:B------:R1:W-:Y:S01]  /*3e40*/  @P0 STS.U8 [UR6+0x1c], R0 ;  /* 0x00001c00ff000988 */ /* 0x0003e20008000006 */
[----:B------:R-:W-:Y:S05]  /*3e50*/  BRA.U UP0, `(.L_x_79) ;  /* 0x0000000100a07547 */ /* 0x000fea000b800000 */
[----:B------:R-:W-:Y:S01]  /*3e60*/  UIADD3 UR5, UPT, UPT, UR7, 0x110, URZ ;  /* 0x0000011007057890 */ /* 0x000fe2000fffe0ff */
[----:B------:R-:W-:-:S03]  /*3e70*/  SHF.L.U32 R2, R9, 0x1f, RZ ;  /* 0x0000001f09027819 */ /* 0x000fc600000006ff */
[----:B------:R-:W-:-:S09]  /*3e80*/  ULEA UR8, UR19, UR5, 0x3 ;  /* 0x0000000513087291 */ /* 0x000fd2000f8e18ff */
[----:B------:R-:W2:Y:S02]  /*3e90*/  SYNCS.PHASECHK.TRANS64.TRYWAIT P0, [UR8], R2 ;  /* 0x00000002ff0075a7 */ /* 0x000ea40008001108 */
[----:B--2---:R-:W-:Y:S05]  /*3ea0*/  @!P0 BRA `(.L_x_80) ;  /* 0x0000006000788947 */ /* 0x004fea0003800000 */
.L_x_185:
[----:B----4-:R-:W-:-:S04]  /*3eb0*/  UIADD3 UR9, UPT, UPT, UR19, 0x1, URZ ;  /* 0x0000000113097890 */ /* 0x010fc8000fffe0ff */
        /* <DEDUP_REMOVED lines=8> */
.L_x_187:
        /* <DEDUP_REMOVED lines=9> */
.L_x_189:
[----:B------:R-:W-:-:S04]  /*3fd0*/  UIADD3 UR9, UPT, UPT, UR9, 0x1, URZ ;  /* 0x0000000109097890 */ /* 0x000fc8000fffe0ff */
[----:B------:R-:W-:-:S04]  /*3fe0*/  UISETP.NE.AND UP1, UPT, UR9, 0x4, UPT ;  /* 0x000000040900788c */ /* 0x000fc8000bf25270 */
[----:B------:R-:W-:Y:S02]  /*3ff0*/  USEL UR8, URZ, 0x1, UP1 ;  /* 0x00000001ff087887 */ /* 0x000fe40008800000 */
[----:B------:R-:W-:-:S04]  /*4000*/  USEL UR9, UR9, URZ, UP1 ;  /* 0x000000ff09097287 */ /* 0x000fc80008800000 */
[----:B------:R-:W-:Y:S01]  /*4010*/  ULEA UR9, UR9, UR5, 0x3 ;  /* 0x0000000509097291 */ /* 0x000fe2000f8e18ff */
[----:B------:R-:W-:-:S04]  /*4020*/  LOP3.LUT R2, R2, UR8, RZ, 0x3c, !PT ;  /* 0x0000000802027c12 */ /* 0x000fc8000f8e3cff */
[----:B------:R-:W-:Y:S01]  /*4030*/  SHF.L.U32 R2, R2, 0x1f, RZ ;  /* 0x0000001f02027819 */ /* 0x000fe200000006ff */
[----:B-1----:R-:W-:-:S04]  /*4040*/  IMAD.U32 R0, RZ, RZ, UR9 ;  /* 0x00000009ff007e24 */ /* 0x002fc8000f8e00ff */
[----:B------:R1:W2:Y:S03]  /*4050*/  SYNCS.PHASECHK.TRANS64.TRYWAIT P0, [R0+URZ], R2 ;  /* 0x00000002000075a7 */ /* 0x0002a600080011ff */
[----:B--2---:R-:W-:Y:S05]  /*4060*/  @!P0 NANOSLEEP.SYNCS 0x989680 ;  /* 0x009896800000895d */ /* 0x004fea0003900000 */
[----:B------:R-:W2:Y:S02]  /*4070*/  @!P0 SYNCS.PHASECHK.TRANS64 P0, [R0+URZ], R2 ;  /* 0x00000002000085a7 */ /* 0x000ea400080010ff */
[----:B--2---:R-:W-:Y:S05]  /*4080*/  @P0 BRA `(.L_x_83) ;  /* 0x0000000000200947 */ /* 0x004fea0003800000 */
.L_x_84:
[----:B--2---:R2:W4:Y:S02]  /*4090*/  SYNCS.PHASECHK.TRANS64.TRYWAIT P0, [R0+URZ], R2 ;  /* 0x00000002000075a7 */ /* 0x00452400080011ff */
[----:B----4-:R-:W-:Y:S05]  /*40a0*/  @!P0 NANOSLEEP.SYNCS 0x989680 ;  /* 0x009896800000895d */ /* 0x010fea0003900000 */
[----:B------:R-:W4:Y:S02]  /*40b0*/  @!P0 SYNCS.PHASECHK.TRANS64 P0, [R0+URZ], R2 ;  /* 0x00000002000085a7 */ /* 0x000f2400080010ff */
[----:B----4-:R-:W-:Y:S05]  /*40c0*/  @!P0 BRA `(.L_x_84) ;  /* 0xfffffffc00f08947 */ /* 0x010fea000383ffff */
[----:B------:R-:W-:Y:S05]  /*40d0*/  BRA `(.L_x_83) ;  /* 0x00000000000c7947 */ /* 0x000fea0003800000 */
.L_x_79:
[----:B------:R-:W-:-:S04]  /*40e0*/  UIADD3 UR5, UPT, UPT, UR7, 0x150, URZ ;  /* 0x0000015007057890 */ /* 0x000fc8000fffe0ff */
[----:B------:R-:W-:-:S09]  /*40f0*/  UPRMT UR5, UR4, 0x654, UR5 ;  /* 0x0000065404057896 */ /* 0x000fd20008000005 */
[----:B------:R-:W-:Y:S03]  /*4100*/  SYNCS.ARRIVE.TRANS64.RED.A1T0 RZ, [UR5], RZ ;  /* 0x000000ffffff79a7 */ /* 0x000fe60008100405 */
.L_x_83:
[----:B-12---:R-:W-:Y:S01]  /*4110*/  SHF.L.U32 R2, RZ, 0x1f, RZ ;  /* 0x0000001fff027819 */ /* 0x006fe200000006ff */
[----:B------:R-:W-:Y:S01]  /*4120*/  UIADD3 UR5, UPT, UPT, UR7, 0x150, URZ ;  /* 0x0000015007057890 */ /* 0x000fe2000fffe0ff */
[----:B------:R-:W-:Y:S02]  /*4130*/  PLOP3.LUT P0, PT, PT, PT, UP0, 0x80, 0x8 ;  /* 0x000000000008781c */ /* 0x000fe40003f0f008 */
[----:B------:R-:W1:Y:S02]  /*4140*/  SYNCS.PHASECHK.TRANS64.TRYWAIT P1, [UR7+0x150], R2 ;  /* 0x00015002ff0075a7 */ /* 0x000e640008021107 */
[----:B-1----:R-:W-:Y:S09]  /*4150*/  @!P1 BRA `(.L_x_85) ;  /* 0x0000006000149947 */ /* 0x002ff20003800000 */
.L_x_191:
[----:B------:R-:W-:Y:S01]  /*4160*/  @!UP0 UPRMT UR5, UR4, 0x654, UR5 ;  /* 0x0000065404058896 */ /* 0x000fe20008000005 */
[----:B------:R-:W-:Y:S02]  /*4170*/  UMOV UR8, 0xffff ;  /* 0x0000ffff00087882 */ /* 0x000fe40000000000 */
[----:B------:R-:W-:-:S06]  /*4180*/  UMOV UR4, 0x1 ;  /* 0x0000000100047882 */ /* 0x000fcc0000000000 */
[----:B------:R-:W-:Y:S01]  /*4190*/  @!P0 SYNCS.ARRIVE.TRANS64.RED.A1T0 RZ, [UR5], RZ ;  /* 0x000000ffffff89a7 */ /* 0x000fe20008100405 */
[----:B------:R-:W-:Y:S01]  /*41a0*/  NOP ;  /* 0x0000000000007918 */ /* 0x000fe20000000000 */
[----:B-1----:R-:W1:Y:S01]  /*41b0*/  LDS R0, [UR6+0x14] ;  /* 0x00001406ff007984 */ /* 0x002e620008000800 */
[----:B------:R-:W-:-:S04]  /*41c0*/  ULOP3.LUT UR5, UR21, 0xffff, URZ, 0xc0, !UPT ;  /* 0x0000ffff15057892 */ /* 0x000fc8000f8ec0ff */
[----:B------:R-:W-:-:S04]  /*41d0*/  USHF.R.U32.HI UR5, URZ, 0x5, UR5 ;  /* 0x00000005ff057899 */ /* 0x000fc80008011605 */
[----:B------:R-:W-:Y:S02]  /*41e0*/  USHF.L.U32 UR8, UR8, UR5, URZ ;  /* 0x0000000508087299 */ /* 0x000fe400080006ff */
[----:B------:R-:W-:-:S04]  /*41f0*/  USHF.L.U32 UR4, UR4, UR5, URZ ;  /* 0x0000000504047299 */ /* 0x000fc800080006ff */
[----:B-1----:R-:W-:-:S04]  /*4200*/  LOP3.LUT R0, R0, UR8, RZ, 0xc0, !PT ;  /* 0x0000000800007c12 */ /* 0x002fc8000f8ec0ff */
[----:B------:R-:W-:-:S13]  /*4210*/  ISETP.NE.AND P0, PT, R0, UR8, PT ;  /* 0x0000000800007c0c */ /* 0x000fda000bf05270 */
[----:B------:R-:W-:Y:S05]  /*4220*/  @P0 BRA `(.L_x_86) ;  /* 0x0000000000580947 */ /* 0x000fea0003800000 */
[----:B------:R-:W1:Y:S02]  /*4230*/  LDS R0, [UR6+0x18] ;  /* 0x00001806ff007984 */ /* 0x000e640008000800 */
[----:B-1----:R-:W-:-:S04]  /*4240*/  LOP3.LUT R0, R0, UR4, RZ, 0xc0, !PT ;  /* 0x0000000400007c12 */ /* 0x002fc8000f8ec0ff */
[----:B------:R-:W-:-:S13]  /*4250*/  ISETP.NE.AND P0, PT, R0, UR4, PT ;  /* 0x0000000400007c0c */ /* 0x000fda000bf05270 */
[----:B------:R-:W-:Y:S05]  /*4260*/  @P0 BRA `(.L_x_87) ;  /* 0x00000000003c0947 */ /* 0x000fea0003800000 */
[----:B------:R-:W1:Y:S01]  /*4270*/  S2R R2, SR_LANEID ;  /* 0x0000000000027919 */ /* 0x000e620000000000 */
[----:B------:R-:W-:Y:S01]  /*4280*/  ULOP3.LUT UR8, URZ, UR8, URZ, 0x33, !UPT ;  /* 0x00000008ff087292 */ /* 0x000fe2000f8e33ff */
[----:B------:R-:W-:Y:S02]  /*4290*/  VOTEU.ANY UR7, UPT, PT ;  /* 0x0000000000077886 */ /* 0x000fe400038e0100 */
[----:B------:R-:W-:-:S03]  /*42a0*/  UFLO.U32 UR7, UR7 ;  /* 0x00000007000772bd */ /* 0x000fc600080e0000 */
[----:B------:R-:W-:-:S04]  /*42b0*/  IMAD.U32 R0, RZ, RZ, UR8 ;  /* 0x00000008ff007e24 */ /* 0x000fc8000f8e00ff */
[----:B------:R2:W3:Y:S02]  /*42c0*/  REDUX UR5, R0 ;  /* 0x00000000000573c4 */ /* 0x0004e40000000000 */
[----:B------:R1:W-:Y:S02]  /*42d0*/  UTCATOMSWS.AND URZ, UR8 ;  /* 0x0000000800ff79e3 */ /* 0x0003e40008000000 */
[----:B-1----:R-:W-:Y:S02]  /*42e0*/  ISETP.EQ.U32.AND P0, PT, R2, UR7, PT ;  /* 0x0000000702007c0c */ /* 0x002fe4000bf02070 */
[----:B--2---:R-:W-:Y:S02]  /*42f0*/  LOP3.LUT R0, RZ, UR4, RZ, 0x33, !PT ;  /* 0x00000004ff007c12 */ /* 0x004fe4000f8e33ff */
[----:B---3--:R-:W-:Y:S02]  /*4300*/  MOV R2, UR5 ;  /* 0x0000000500027c02 */ /* 0x008fe40008000f00 */
[----:B------:R-:W1:Y:S07]  /*4310*/  REDUX UR4, R0 ;  /* 0x00000000000473c4 */ /* 0x000e6e0000000000 */
[----:B------:R2:W-:Y:S01]  /*4320*/  @P0 ATOMS.AND RZ, [UR6+0x14], R2 ;  /* 0x00001402ffff098c */ /* 0x0005e2000a800006 */
[----:B-1----:R-:W-:-:S05]  /*4330*/  IMAD.U32 R0, RZ, RZ, UR4 ;  /* 0x00000004ff007e24 */ /* 0x002fca000f8e00ff */
[----:B------:R2:W-:Y:S01]  /*4340*/  @P0 ATOMS.AND RZ, [UR6+0x18], R0 ;  /* 0x00001800ffff098c */ /* 0x0005e2000a800006 */
[----:B------:R-:W-:Y:S05]  /*4350*/  BRA `(.L_x_88) ;  /* 0x0000000000147947 */ /* 0x000fea0003800000 */
.L_x_87:
[----:B------:R-:W-:Y:S02]  /*4360*/  MOV R2, 0x4380 ;  /* 0x0000438000027802 */ /* 0x000fe40000000f00 */
[----:B---345:R-:W-:Y:S05]  /*4370*/  CALL.REL.NOINC `($__internal_0_$__cuda_sm10x_tcgen05_guardrail_trap_col_being_dealloced_not_returned_by_alloc) ;  /* 0x0000006000f47944 */ /* 0x038fea0003c00000 */
[----:B------:R-:W-:Y:S05]  /*4380*/  BRA `(.L_x_88) ;  /* 0x0000000000087947 */ /* 0x000fea0003800000 */
.L_x_86:
[----:B------:R-:W-:Y:S02]  /*4390*/  MOV R2, 0x43b0 ;  /* 0x000043b000027802 */ /* 0x000fe40000000f00 */
[----:B---345:R-:W-:Y:S05]  /*43a0*/  CALL.REL.NOINC `($__internal_2_$__cuda_sm10x_tcgen05_guardrail_trap_unallocated_columns_being_dealloced) ;  /* 0x0000006400007944 */ /* 0x038fea0003c00000 */
.L_x_88:
[----:B------:R-:W-:Y:S01]  /*43b0*/  NOP ;  /* 0x0000000000007918 */ /* 0x000fe20000000000 */
[----:B----4-:R-:W-:Y:S05]  /*43c0*/  EXIT ;  /* 0x000000000000794d */ /* 0x010fea0003800000 */
.L_x_59:
[----:B------:R-:W-:-:S09]  /*43d0*/  UISETP.NE.OR UP5, UPT, UR10, 0x3, !UP5 ;  /* 0x000000030a00788c */ /* 0x000fd2000efa5670 */
[----:B------:R-:W-:Y:S05]  /*43e0*/  BRA.U UP5, `(.L_x_89) ;  /* 0x0000001105107547 */ /* 0x000fea000b800000 */
[----:B------:R-:W1:Y:S01]  /*43f0*/  LDC R0, c[0x0][0xb30] ;  /* 0x0002cc00ff007b82 */ /* 0x000e620000000800 */
[----:B------:R-:W2:Y:S01]  /*4400*/  LDCU.64 UR8, c[0x0][0x888] ;  /* 0x00011100ff0877ac */ /* 0x000ea20008000a00 */
[----:B------:R-:W-:Y:S02]  /*4410*/  HFMA2 R27, -RZ, RZ, 0, 0 ;  /* 0x00000000ff1b7431 */ /* 0x000fe400000001ff */
[----:B------:R-:W-:Y:S01]  /*4420*/  IMAD.MOV.U32 R29, RZ, RZ, 0x1 ;  /* 0x00000001ff1d7424 */ /* 0x000fe200078e00ff */
[----:B------:R-:W-:Y:S01]  /*4430*/  MOV R25, 0x2000 ;  /* 0x0000200000197802 */ /* 0x000fe20000000f00 */
[----:B------:R-:W3:Y:S01]  /*4440*/  LDCU.64 UR4, c[0x0][0x890] ;  /* 0x00011200ff0477ac */ /* 0x000ee20008000a00 */
[----:B------:R-:W-:Y:S01]  /*4450*/  IMAD.MOV.U32 R28, RZ, RZ, RZ ;  /* 0x000000ffff1c7224 */ /* 0x000fe200078e00ff */
[----:B------:R-:W4:Y:S01]  /*4460*/  LDC R24, c[0x0][0x370] ;  /* 0x0000dc00ff187b82 */ /* 0x000f220000000800 */
[----:B------:R-:W-:Y:S01]  /*4470*/  UMOV UR6, 0x400 ;  /* 0x0000040000067882 */ /* 0x000fe20000000000 */
[----:B------:R-:W-:-:S02]  /*4480*/  UPLOP3.LUT UP1, UPT, UPT, UPT, UPT, 0x40, 0x4 ;  /* 0x000000000004789c */ /* 0x000fc40003f2e870 */
[----:B------:R-:W-:-:S04]  /*4490*/  ULEA UR6, UR37, UR6, 0x18 ;  /* 0x0000000625067291 */ /* 0x000fc8000f8ec0ff */
[----:B------:R-:W4:Y:S01]  /*44a0*/  LDC R5, c[0x0][0xb0c] ;  /* 0x0002c300ff057b82 */ /* 0x000f220000000800 */
[----:B------:R-:W-:Y:S02]  /*44b0*/  UIADD3 UR13, UPT, UPT, UR6, 0x98, URZ ;  /* 0x00000098060d7890 */ /* 0x000fe4000fffe0ff */
[----:B--2---:R-:W-:Y:S02]  /*44c0*/  UISETP.NE.U32.AND UP2, UPT, UR8, URZ, UPT ;  /* 0x000000ff0800728c */ /* 0x004fe4000bf45070 */
[----:B------:R-:W-:Y:S02]  /*44d0*/  UIADD3 UR33, UPT, UPT, UR6, 0x80, URZ ;  /* 0x0000008006217890 */ /* 0x000fe4000fffe0ff */
[----:B---3--:R-:W-:Y:S01]  /*44e0*/  UISETP.NE.U32.AND UP3, UPT, UR4, URZ, UPT ;  /* 0x000000ff0400728c */ /* 0x008fe2000bf65070 */
[----:B------:R-:W2:Y:S01]  /*44f0*/  LDC R18, c[0x0][0xb20] ;  /* 0x0002c800ff127b82 */ /* 0x000ea20000000800 */
[----:B-1----:R-:W-:Y:S01]  /*4500*/  ISETP.NE.AND P1, PT, R0, 0x1, PT ;  /* 0x000000010000780c */ /* 0x002fe20003f25270 */
[----:B------:R-:W-:-:S02]  /*4510*/  UISETP.NE.AND.EX UP2, UPT, UR9, URZ, UPT, UP2 ;  /* 0x000000ff0900728c */ /* 0x000fc4000bf45320 */
[----:B------:R-:W-:Y:S02]  /*4520*/  UIADD3 UR25, UPT, UPT, UR6, 0x88, URZ ;  /* 0x0000008806197890 */ /* 0x000fe4000fffe0ff */
[----:B------:R-:W-:Y:S02]  /*4530*/  UIADD3 UR17, UPT, UPT, UR6, 0x90, URZ ;  /* 0x0000009006117890 */ /* 0x000fe4000fffe0ff */
[----:B------:R-:W1:Y:S01]  /*4540*/  LDC.64 R30, c[0x0][0x348] ;  /* 0x0000d200ff1e7b82 */ /* 0x000e620000000a00 */
[----:B------:R-:W-:Y:S02]  /*4550*/  UPRMT UR13, UR37, 0x654, UR13 ;  /* 0x00000654250d7896 */ /* 0x000fe4000800000d */
[----:B------:R-:W-:-:S05]  /*4560*/  UISETP.NE.AND.EX UP3, UPT, UR5, URZ, UPT, UP3 ;  /* 0x000000ff0500728c */ /* 0x000fca000bf65330 */
[----:B------:R-:W3:Y:S08]  /*4570*/  LDC.64 R16, c[0x0][0xb10] ;  /* 0x0002c400ff107b82 */ /* 0x000ef00000000a00 */
[----:B------:R-:W1:Y:S08]  /*4580*/  LDC.64 R8, c[0x0][0xb18] ;  /* 0x0002c600ff087b82 */ /* 0x000e700000000a00 */
[----:B------:R-:W1:Y:S08]  /*4590*/  LDC.64 R6, c[0x0][0xb28] ;  /* 0x0002ca00ff067b82 */ /* 0x000e700000000a00 */
[----:B--2-4-:R-:W1:Y:S02]  /*45a0*/  LDC R19, c[0x0][0x374] ;  /* 0x0000dd00ff137b82 */ /* 0x014e640000000800 */
.L_x_100:
[C---:B------:R-:W-:Y:S02]  /*45b0*/  LEA R0, R28.reuse, UR6, 0x3 ;  /* 0x000000061c007c11 */ /* 0x040fe4000f8e18ff */
[----:B------:R-:W-:Y:S02]  /*45c0*/  SHF.L.U32 R2, R27, 0x1f, RZ ;  /* 0x0000001f1b027819 */ /* 0x000fe400000006ff */
[----:B------:R-:W-:Y:S02]  /*45d0*/  LEA R20, R28, UR6, 0x4 ;  /* 0x000000061c147c11 */ /* 0x000fe4000f8e20ff */
[----:B--2---:R-:W2:Y:S02]  /*45e0*/  SYNCS.PHASECHK.TRANS64.TRYWAIT P0, [R0+URZ+0xd0], R2 ;  /* 0x0000d002000075a7 */ /* 0x004ea400080011ff */
[----:B--2---:R-:W-:Y:S05]  /*45f0*/  @!P0 BRA `(.L_x_90) ;  /* 0x0000005c00048947 */ /* 0x004fea0003800000 */
.L_x_192:
[----:B------:R-:W-:Y:S01]  /*4600*/  ISETP.GE.AND P0, PT, R40, 0x1, PT ;  /* 0x000000012800780c */ /* 0x000fe20003f06270 */
[----:B------:R-:W4:Y:S01]  /*4610*/  LDS.128 R20, [R20+0x160] ;  /* 0x0001600014147984 */ /* 0x000f220000000c00 */
[----:B--2---:R-:W-:Y:S01]  /*4620*/  VIADD R0, R0, 0xe0 ;  /* 0x000000e000007836 */ /* 0x004fe20000000000 */
[----:B------:R-:W-:Y:S01]  /*4630*/  @!PT LDS RZ, [RZ] ;  /* 0x00000000fffff984 */ /* 0x000fe20000000800 */
[----:B------:R-:W-:Y:S01]  /*4640*/  @!PT LDS RZ, [RZ] ;  /* 0x00000000fffff984 */ /* 0x000fe20000000800 */
[----:B------:R-:W-:Y:S01]  /*4650*/  @!PT LDS RZ, [RZ] ;  /* 0x00000000fffff984 */ /* 0x000fe20000000800 */
[----:B------:R-:W-:Y:S01]  /*4660*/  @!PT LDS RZ, [RZ] ;  /* 0x00000000fffff984 */ /* 0x000fe20000000800 */
[----:B------:R2:W-:Y:S06]  /*4670*/  MEMBAR.ALL.CTA ;  /* 0x0000000000007992 */ /* 0x0005ec0000008000 */
[----:B--2---:R-:W2:Y:S01]  /*4680*/  FENCE.VIEW.ASYNC.S ;  /* 0x00000000000073c6 */ /* 0x004ea20000000000 */
[----:B------:R-:W-:Y:S04]  /*4690*/  PRMT R0, RZ, 0x654, R0 ;  /* 0x00000654ff007816 */ /* 0x000fe80000000000 */
[----:B--2---:R2:W-:Y:S01]  /*46a0*/  SYNCS.ARRIVE.TRANS64.RED.A1T0 RZ, [R0+URZ], RZ ;  /* 0x000000ff00ff79a7 */ /* 0x0045e200081004ff */
[----:B----4-:R-:W-:Y:S11]  /*46b0*/  LOP3.LUT P3, RZ, R22, 0x1, RZ, 0xc0, !PT ;  /* 0x0000000116ff7812 */ /* 0x010ff6000786c0ff */
[----:B------:R-:W-:Y:S02]  /*46c0*/  @!UPT UIADD3 URZ, UPT, UPT, URZ, URZ, URZ ;  /* 0x000000fffffff290 */ /* 0x000fe4000fffe0ff */
[----:B------:R-:W-:Y:S02]  /*46d0*/  @P3 MOV R13, R20 ;  /* 0x00000014000d3202 */ /* 0x000fe40000000f00 */
[----:B------:R-:W-:Y:S01]  /*46e0*/  @P3 LOP3.LUT R12, R21, 0xffff, RZ, 0xc0, !PT ;  /* 0x0000ffff150c3812 */ /* 0x000fe200078ec0ff */
[----:B--2---:R-:W-:Y:S06]  /*46f0*/  @!P0 BRA `(.L_x_91) ;  /* 0x0000000000a48947 */ /* 0x004fec0003800000 */
[-C--:B-1----:R-:W-:Y:S01]  /*4700*/  IMAD.HI.U32 R0, R19, R9.reuse, RZ ;  /* 0x0000000913007227 */ /* 0x082fe200078e00ff */
[----:B------:R-:W-:Y:S02]  /*4710*/  ISETP.NE.AND P0, PT, R8, 0x1, PT ;  /* 0x000000010800780c */ /* 0x000fe40003f05270 */
[----:B------:R-:W-:Y:S01]  /*4720*/  ISETP.NE.AND P2, PT, R40, 0x1, PT ;  /* 0x000000012800780c */ /* 0x000fe20003f45270 */
[----:B---3--:R-:W-:Y:S01]  /*4730*/  IMAD.HI.U32 R11, R24, R16, RZ ;  /* 0x00000010180b7227 */ /* 0x008fe200078e00ff */
[----:B------:R-:W-:Y:S02]  /*4740*/  SHF.R.U32.HI R0, RZ, R18, R0 ;  /* 0x00000012ff007219 */ /* 0x000fe40000011600 */
[----:B------:R-:W-:Y:S01]  /*4750*/  ISETP.NE.AND P4, PT, R5, 0x1, PT ;  /* 0x000000010500780c */ /* 0x000fe20003f85270 */
[----:B------:R-:W-:Y:S01]  /*4760*/  IMAD.HI.U32 R15, R12, R9, RZ ;  /* 0x000000090c0f7227 */ /* 0x000fe200078e00ff */
[----:B------:R-:W-:Y:S02]  /*4770*/  SHF.R.U32.HI R11, RZ, R17, R11 ;  /* 0x00000011ff0b7219 */ /* 0x000fe4000001160b */
[----:B------:R-:W-:Y:S01]  /*4780*/  SEL R0, R19, R0, !P0 ;  /* 0x0000000013007207 */ /* 0x000fe20004000000 */
[----:B------:R-:W-:Y:S01]  /*4790*/  IMAD.HI.U32 R14, R13, R16, RZ ;  /* 0x000000100d0e7227 */ /* 0x000fe200078e00ff */
[----:B------:R-:W-:Y:S03]  /*47a0*/  SEL R11, R24, R11, !P4 ;  /* 0x0000000b180b7207 */ /* 0x000fe60006000000 */
[-C--:B------:R-:W-:Y:S01]  /*47b0*/  IMAD.HI.U32 R10, R0, R6.reuse, RZ ;  /* 0x00000006000a7227 */ /* 0x080fe200078e00ff */
[----:B------:R-:W-:Y:S03]  /*47c0*/  SHF.R.U32.HI R14, RZ, R17, R14 ;  /* 0x00000011ff0e7219 */ /* 0x000fe6000001160e */
[----:B------:R-:W-:Y:S01]  /*47d0*/  IMAD.HI.U32 R2, R11, R6, RZ ;  /* 0x000000060b027227 */ /* 0x000fe200078e00ff */
[-C--:B------:R-:W-:Y:S02]  /*47e0*/  @P2 SHF.R.U32.HI R0, RZ, R7.reuse, R10 ;  /* 0x00000007ff002219 */ /* 0x080fe4000001160a */
[----:B------:R-:W-:Y:S02]  /*47f0*/  SHF.R.U32.HI R10, RZ, R18, R15 ;  /* 0x00000012ff0a7219 */ /* 0x000fe4000001160f */
[----:B------:R-:W-:Y:S01]  /*4800*/  @P2 SHF.R.U32.HI R11, RZ, R7, R2 ;  /* 0x00000007ff0b2219 */ /* 0x000fe20000011602 */
[----:B------:R-:W-:Y:S01]  /*4810*/  IMAD R0, R40, R0, RZ ;  /* 0x0000000028007224 */ /* 0x000fe200078e02ff */
[----:B------:R-:W-:Y:S02]  /*4820*/  SEL R10, R12, R10, !P0 ;  /* 0x0000000a0c0a7207 */ /* 0x000fe40004000000 */
[----:B------:R-:W-:Y:S01]  /*4830*/  SEL R2, R13, R14, !P4 ;  /* 0x0000000e0d027207 */ /* 0x000fe20006000000 */
[----:B------:R-:W-:Y:S01]  /*4840*/  IMAD R14, R40, R11, RZ ;  /* 0x0000000b280e7224 */ /* 0x000fe200078e02ff */
[C---:B------:R-:W-:Y:S01]  /*4850*/  ISETP.GE.AND P0, PT, R10.reuse, R0, PT ;  /* 0x000000000a00720c */ /* 0x040fe20003f06270 */
[----:B------:R-:W-:Y:S03]  /*4860*/  IMAD.HI.U32 R0, R10, R6, RZ ;  /* 0x000000060a007227 */ /* 0x000fe600078e00ff */
[----:B------:R-:W-:Y:S02]  /*4870*/  ISETP.GE.OR P0, PT, R2, R14, P0 ;  /* 0x0000000e0200720c */ /* 0x000fe40000706670 */
[-C--:B------:R-:W-:Y:S04]  /*4880*/  SHF.R.U32.HI R0, RZ, R7.reuse, R0 ;  /* 0x00000007ff007219 */ /* 0x080fe80000011600 */
[----:B------:R-:W-:Y:S05]  /*4890*/  SEL R15, R10, R0, !P2 ;  /* 0x000000000a0f7207 */ /* 0x000fea0005000000 */
[----:B------:R-:W-:Y:S02]  /*48a0*/  IMAD.MOV R14, RZ, RZ, -R15 ;  /* 0x000000ffff0e7224 */ /* 0x000fe400078e0a0f */
[----:B------:R-:W-:Y:S04]  /*48b0*/  @!P0 IMAD.HI.U32 R0, R2, R6, RZ ;  /* 0x0000000602008227 */ /* 0x000fe800078e00ff */
[----:B------:R-:W-:Y:S01]  /*48c0*/  IMAD R14, R40, R14, R10 ;  /* 0x0000000e280e7224 */ /* 0x000fe200078e020a */
[----:B------:R-:W-:Y:S04]  /*48d0*/  @!P0 SHF.R.U32.HI R0, RZ, R7, R0 ;  /* 0x00000007ff008219 */ /* 0x000fe80000011600 */
[----:B------:R-:W-:Y:S04]  /*48e0*/  @!P0 SEL R0, R2, R0, !P2 ;  /* 0x0000000002008207 */ /* 0x000fe80005000000 */
[----:B------:R-:W-:Y:S01]  /*48f0*/  @!P0 IADD3 R15, PT, PT, R15, -R0, RZ ;  /* 0x800000000f0f8210 */ /* 0x000fe20007ffe0ff */
[----:B------:R-:W-:Y:S01]  /*4900*/  @!P0 IMAD R0, R11, R14, R0 ;  /* 0x0000000e0b008224 */ /* 0x000fe200078e0200 */
[----:B------:R-:W-:Y:S01]  /*4910*/  IADD3 R11, PT, PT, -R10, RZ, RZ ;  /* 0x000000ff0a0b7210 */ /* 0x000fe20007ffe1ff */
[--C-:B------:R-:W-:Y:S02]  /*4920*/  IMAD.MOV R14, RZ, RZ, -R2.reuse ;  /* 0x000000ffff0e7224 */ /* 0x100fe400078e0a02 */
[----:B------:R-:W-:Y:S02]  /*4930*/  @!P0 IMAD R10, R15, R40, R2 ;  /* 0x000000280f0a8224 */ /* 0x000fe400078e0202 */
[----:B------:R-:W-:Y:S02]  /*4940*/  @!P0 IMAD.MOV.U32 R2, RZ, RZ, R0 ;  /* 0x000000ffff028224 */ /* 0x000fe400078e0000 */
[----:B------:R-:W-:Y:S02]  /*4950*/  IMAD R13, R5, R14, R13 ;  /* 0x0000000e050d7224 */ /* 0x000fe400078e020d */
[----:B------:R-:W-:Y:S02]  /*4960*/  IMAD R12, R8, R11, R12 ;  /* 0x0000000b080c7224 */ /* 0x000fe400078e020c */
[----:B------:R-:W-:Y:S02]  /*4970*/  IMAD R13, R2, R5, R13 ;  /* 0x00000005020d7224 */ /* 0x000fe400078e020d */
[----:B------:R-:W-:Y:S02]  /*4980*/  IMAD R12, R10, R8, R12 ;  /* 0x000000080a0c7224 */ /* 0x000fe400078e020c */
.L_x_91:
[----:B------:R-:W-:Y:S05]  /*4990*/  BRA.U UP1, `(.L_x_92) ;  /* 0x0000000101107547 */ /* 0x000fea000b800000 */
[----:B------:R-:W-:Y:S04]  /*49a0*/  MOV R2, UR7 ;  /* 0x0000000700027c02 */ /* 0x000fe80008000f00 */
[----:B------:R-:W-:Y:S04]  /*49b0*/  SHF.L.U32 R2, R2, 0x1f, RZ ;  /* 0x0000001f02027819 */ /* 0x000fe800000006ff */
[----:B------:R-:W2:Y:S02]  /*49c0*/  SYNCS.PHASECHK.TRANS64.TRYWAIT P0, [UR6+0xc8], R2 ;  /* 0x0000c802ff0075a7 */ /* 0x000ea40008001106 */
[----:B--2---:R-:W-:Y:S05]  /*49d0*/  @!P0 BRA `(.L_x_93) ;  /* 0x0000005800208947 */ /* 0x004fea0003800000 */
.L_x_92:
[----:B------:R-:W-:Y:S02]  /*49e0*/  R2UR UR35, R3 ;  /* 0x00000000032372ca */ /* 0x000fe400000e0000 */
[----:B------:R-:W-:Y:S02]  /*49f0*/  R2UR UR34, R4 ;  /* 0x00000000042272ca */ /* 0x000fe400000e0000 */
[----:B------:R-:W-:Y:S02]  /*4a00*/  ISETP.NE.U32.AND P2, PT, RZ, UR4, PT ;  /* 0x00000004ff007c0c */ /* 0x000fe4000bf45070 */
[----:B------:R-:W-:Y:S02]  /*4a10*/  SHF.L.U32 R32, R29, 0x1f, RZ ;  /* 0x0000001f1d207819 */ /* 0x000fe400000006ff */
[----:B------:R-:W-:Y:S05]  /*4a20*/  ISETP.NE.AND.EX P2, PT, RZ, UR5, PT, P2 ;  /* 0x00000005ff007c0c */ /* 0x000fea000bf45320 */
[----:B------:R-:W-:Y:S02]  /*4a30*/  USHF.L.U32 UR35, UR35, 0x7, URZ ;  /* 0x0000000723237899 */ /* 0x000fe400080006ff */
[----:B------:R-:W-:Y:S01]  /*4a40*/  USHF.L.U32 UR34, UR34, 0x7, URZ ;  /* 0x0000000722227899 */ /* 0x000fe200080006ff */
[----:B------:R-:W-:Y:S11]  /*4a50*/  BRA.U !UP3, `(.L_x_94) ;  /* 0x000000010b347547 */ /* 0x000ff6000b800000 */
[----:B------:R-:W-:Y:S01]  /*4a60*/  UPLOP3.LUT UP0, UPT, UPT, UPT, UP2, 0x80, 0x8 ;  /* 0x000000000008789c */ /* 0x000fe20003f0f020 */
[----:B--2---:R-:W-:Y:S02]  /*4a70*/  HFMA2 R0, -RZ, RZ, 0, 5.9604644775390625e-08 ;  /* 0x00000001ff007431 */ /* 0x004fe400000001ff */
[----:B------:R-:W-:Y:S03]  /*4a80*/  IMAD.MOV.U32 R98, RZ, RZ, 0x1 ;  /* 0x00000001ff627424 */ /* 0x000fe600078e00ff */
[----:B------:R-:W-:Y:S05]  /*4a90*/  PLOP3.LUT P0, PT, PT, PT, UP0, 0x80, 0x8 ;  /* 0x000000000008781c */ /* 0x000fea0003f0f008 */
[----:B------:R-:W2:Y:S01]  /*4aa0*/  @UP0 LDCU.64 UR10, c[0x0][0x888] ;  /* 0x00011100ff0a07ac */ /* 0x000ea20008000a00 */
[----:B------:R-:W-:Y:S07]  /*4ab0*/  @UP0 UIMAD UR8, UR44, UR4, URZ ;  /* 0x000000042c0802a4 */ /* 0x000fee000f8e02ff */
[----:B------:R-:W-:Y:S01]  /*4ac0*/  @!P0 PRMT R98, R0, 0x7610, R98 ;  /* 0x0000761000628816 */ /* 0x000fe20000000062 */
[----:B--2---:R-:W-:Y:S03]  /*4ad0*/  @UP0 UIMAD.WIDE UR10, UR8, 0x4, UR10 ;  /* 0x00000004080a08a5 */ /* 0x004fe6000f8e020a */
[----:B------:R-:W2:Y:S03]  /*4ae0*/  @!UP0 LDCU UR8, c[0x0][0x880] ;  /* 0x00011000ff0887ac */ /* 0x000ea60008000800 */
[----:B------:R-:W-:Y:S01]  /*4af0*/  IMAD.U32 R2, RZ, RZ, UR10 ;  /* 0x0000000aff027e24 */ /* 0x000fe2000f8e00ff */
[----:B------:R-:W-:Y:S05]  /*4b00*/  MOV R3, UR11 ;  /* 0x0000000b00037c02 */ /* 0x000fea0008000f00 */
[----:B-----5:R4:W5:Y:S02]  /*4b10*/  @P0 LDG.E R49, desc[UR46][R2.64] ;  /* 0x0000002e02310981 */ /* 0x020964000c1e1900 */
[----:B--2-4-:R-:W-:Y:S07]  /*4b20*/  @!P0 IMAD.U32 R49, RZ, RZ, UR8 ;  /* 0x00000008ff318e24 */ /* 0x014fee000f8e00ff */
.L_x_94:
[----:B-----5:R-:W-:Y:S01]  /*4b30*/  @!P2 FSETP.EQ.AND P0, PT, R49, RZ, PT ;  /* 0x000000ff3100a20b */ /* 0x020fe20003f02000 */
[----:B------:R-:W-:Y:S01]  /*4b40*/  @!UPT UIADD3 URZ, UPT, UPT, URZ, URZ, URZ ;  /* 0x000000fffffff290 */ /* 0x000fe2000fffe0ff */
[----:B------:R-:W-:Y:S11]  /*4b50*/  @!P2 BRA `(.L_x_95) ;  /* 0x000000000014a947 */ /* 0x000ff60003800000 */
[----:B------:R-:W-:Y:S02]  /*4b60*/  LOP3.LUT P2, RZ, R98, 0xff, RZ, 0xc0, !PT ;  /* 0x000000ff62ff7812 */ /* 0x000fe4000784c0ff */
[----:B------:R-:W-:Y:S04]  /*4b70*/  PLOP3.LUT P0, PT, PT, PT, UP0, 0x80, 0x8 ;  /* 0x000000000008781c */ /* 0x000fe80003f0f008 */
[----:B------:R-:W-:Y:S07]  /*4b80*/  PLOP3.LUT P0, PT, P0, PT, PT, 0x8, 0x80 ;  /* 0x000000000080781c */ /* 0x000fee000070e170 */
[----:B------:R-:W-:Y:S11]  /*4b90*/  @P2 FSETP.EQ.AND P0, PT, R49, RZ, PT ;  /* 0x000000ff3100220b */ /* 0x000ff60003f02000 */
[----:B------:R-:W-:Y:S02]  /*4ba0*/  @!UPT UIADD3 URZ, UPT, UPT, URZ, URZ, URZ ;  /* 0x000000fffffff290 */ /* 0x000fe4000fffe0ff */
.L_x_95:
[----:B------:R-:W4:Y:S01]  /*4bb0*/  SYNCS.PHASECHK.TRANS64.TRYWAIT P2, [UR6+0xa0], R32 ;  /* 0x0000a020ff0075a7 */ /* 0x000f220008041106 */
[----:B------:R-:W-:Y:S04]  /*4bc0*/  ELECT P4, URZ, PT ;  /* 0x0000000000ff782f */ /* 0x000fe80003880000 */
[----:B------:R-:W-:Y:S11]  /*4bd0*/  PLOP3.LUT P4, PT, P0, P4, PT, 0xf2, 0x2f ;  /* 0x00000000002f781c */ /* 0x000ff60000789e72 */
[----:B------:R-:W-:Y:S02]  /*4be0*/  @!UPT UIADD3 URZ, UPT, UPT, URZ, URZ, URZ ;  /* 0x000000fffffff290 */ /* 0x000fe4000fffe0ff */
[----:B-1----:R-:W-:Y:S05]  /*4bf0*/  @!P4 IADD3 R3, P0, PT, R30, 0x580, RZ ;  /* 0x000005801e03c810 */ /* 0x002fea0007f1e0ff */
[----:B--2---:R-:W-:Y:S01]  /*4c00*/  @!P4 IMAD.X R2, RZ, RZ, R31, P0 ;  /* 0x000000ffff02c224 */ /* 0x004fe200000e061f */
[----:B----4-:R-:W-:Y:S07]  /*4c10*/  @!P2 BRA `(.L_x_96) ;  /* 0x0000005400a8a947 */ /* 0x010fee0003800000 */
.L_x_195:
[----:B------:R-:W-:Y:S01]  /*4c20*/  @!P4 R2UR UR8, R2 ;  /* 0x000000000208c2ca */ /* 0x000fe200000e0000 */
[----:B------:R-:W-:Y:S01]  /*4c30*/  VOTEU.ALL UP1, P4 ;  /* 0x0000000000ff7886 */ /* 0x000fe20002020000 */
[----:B------:R-:W-:Y:S01]  /*4c40*/  @!P4 R2UR UR9, R3 ;  /* 0x000000000309c2ca */ /* 0x000fe200000e0000 */
[----:B-1----:R-:W-:Y:S01]  /*4c50*/  @!P4 IMAD.MOV.U32 R0, RZ, RZ, 0x2000 ;  /* 0x00002000ff00c424 */ /* 0x002fe200078e00ff */
[----:B------:R-:W-:Y:S01]  /*4c60*/  UMOV UR10, 0x0 ;  /* 0x00000000000a7882 */ /* 0x000fe20000000000 */
[----:B------:R-:W-:Y:S01]  /*4c70*/  UMOV UR11, 0x10000000 ;  /* 0x10000000000b7882 */ /* 0x000fe20000000000 */
[----:B------:R-:W-:Y:S01]  /*4c80*/  @!UP1 UIADD3 UR32, UPT, UPT, UR6, 0x200, URZ ;  /* 0x0000020006209890 */ /* 0x000fe2000fffe0ff */
[----:B------:R-:W-:Y:S01]  /*4c90*/  VOTEU.ALL UP1, P4 ;  /* 0x0000000000ff7886 */ /* 0x000fe20002020000 */
[----:B------:R-:W-:Y:S05]  /*4ca0*/  UMOV UR36, UR44 ;  /* 0x0000002c00247c82 */ /* 0x000fea0008000000 */
[----:B------:R-:W-:Y:S01]  /*4cb0*/  IMAD.U32 R3, RZ, RZ, UR8 ;  /* 0x00000008ff037e24 */ /* 0x000fe2000f8e00ff */
[----:B------:R-:W-:Y:S01]  /*4cc0*/  UPRMT UR8, UR37, 0x654, UR33 ;  /* 0x0000065425087896 */ /* 0x000fe20008000021 */
[----:B------:R-:W-:Y:S03]  /*4cd0*/  IMAD.U32 R2, RZ, RZ, UR9 ;  /* 0x00000009ff027e24 */ /* 0x000fe6000f8e00ff */
[----:B------:R-:W-:Y:S02]  /*4ce0*/  @!P4 R2UR UR15, R3 ;  /* 0x00000000030fc2ca */ /* 0x000fe400000e0000 */
[----:B------:R-:W-:Y:S02]  /*4cf0*/  @!P4 R2UR UR14, R2 ;  /* 0x00000000020ec2ca */ /* 0x000fe400000e0000 */
[----:B------:R-:W-:Y:S05]  /*4d00*/  @!P4 IADD3 R3, P0, PT, R30, 0x580, RZ ;  /* 0x000005801e03c810 */ /* 0x000fea0007f1e0ff */
[----:B------:R-:W-:Y:S06]  /*4d10*/  @!P4 IMAD.X R2, RZ, RZ, R31, P0 ;  /* 0x000000ffff02c224 */ /* 0x000fec00000e061f */
[----:B------:R1:W-:Y:S01]  /*4d20*/  @!UP1 UTMALDG.3D [UR32], [UR14], desc[UR10] ;  /* 0x00000a200e0095b4 */ /* 0x0003e20008011000 */
[----:B------:R1:W-:Y:S01]  /*4d30*/  @!P4 SYNCS.ARRIVE.TRANS64.RED.A0TR RZ, [UR6+0x80], R0 ;  /* 0x00008000ffffc9a7 */ /* 0x0003e20008300406 */
[----:B------:R-:W-:Y:S01]  /*4d40*/  SYNCS.ARRIVE.TRANS64.RED.A1T0 RZ, [UR8], RZ ;  /* 0x000000ffffff79a7 */ /* 0x000fe20008100408 */
[----:B------:R-:W2:Y:S02]  /*4d50*/  SYNCS.PHASECHK.TRANS64.TRYWAIT P2, [UR6+0xa8], R32 ;  /* 0x0000a820ff0075a7 */ /* 0x000ea40008041106 */
[----:B-12---:R-:W-:Y:S05]  /*4d60*/  @!P2 BRA `(.L_x_97) ;  /* 0x00000054006ca947 */ /* 0x006fea0003800000 */
.L_x_197:
[----:B------:R-:W-:Y:S01]  /*4d70*/  @!P4 R2UR UR8, R2 ;  /* 0x000000000208c2ca */ /* 0x000fe200000e0000 */
[----:B------:R-:W-:Y:S01]  /*4d80*/  VOTEU.ALL UP1, P4 ;  /* 0x0000000000ff7886 */ /* 0x000fe20002020000 */
[----:B------:R-:W-:Y:S01]  /*4d90*/  @!P4 R2UR UR9, R3 ;  /* 0x000000000309c2ca */ /* 0x000fe200000e0000 */
[----:B-1----:R-:W-:Y:S01]  /*4da0*/  @!P4 IMAD.MOV.U32 R0, RZ, RZ, 0x2000 ;  /* 0x00002000ff00c424 */ /* 0x002fe200078e00ff */
[----:B------:R-:W-:Y:S01]  /*4db0*/  UMOV UR10, 0x0 ;  /* 0x00000000000a7882 */ /* 0x000fe20000000000 */
[----:B------:R-:W-:Y:S01]  /*4dc0*/  UMOV UR11, 0x10000000 ;  /* 0x10000000000b7882 */ /* 0x000fe20000000000 */
[----:B------:R-:W-:Y:S02]  /*4dd0*/  @!UP1 UIADD3 UR26, UPT, UPT, UR34, 0x20, URZ ;  /* 0x00000020221a9890 */ /* 0x000fe4000fffe0ff */
[----:B------:R-:W-:Y:S01]  /*4de0*/  @!UP1 UIADD3 UR24, UPT, UPT, UR6, 0x2200, URZ ;  /* 0x0000220006189890 */ /* 0x000fe2000fffe0ff */
[----:B------:R-:W-:Y:S01]  /*4df0*/  VOTEU.ALL UP1, P4 ;  /* 0x0000000000ff7886 */ /* 0x000fe20002020000 */
[----:B------:R-:W-:Y:S01]  /*4e00*/  UMOV UR27, UR35 ;  /* 0x00000023001b7c82 */ /* 0x000fe20008000000 */
[----:B------:R-:W-:Y:S02]  /*4e10*/  UMOV UR28, UR44 ;  /* 0x0000002c001c7c82 */ /* 0x000fe40008000000 */
        /* <DEDUP_REMOVED lines=12> */
.L_x_199:
[----:B------:R-:W2:Y:S01]  /*4ee0*/  LDC.64 R14, c[0x0][0xb10] ;  /* 0x0002c400ff0e7b82 */ /* 0x000ea20000000a00 */
[----:B------:R-:W-:Y:S01]  /*4ef0*/  @!P4 R2UR UR9, R3 ;  /* 0x000000000309c2ca */ /* 0x000fe200000e0000 */
[----:B------:R-:W-:Y:S01]  /*4f00*/  VOTEU.ALL UP1, P4 ;  /* 0x0000000000ff7886 */ /* 0x000fe20002020000 */
[----:B------:R-:W-:Y:S01]  /*4f10*/  @!P4 R2UR UR8, R2 ;  /* 0x000000000208c2ca */ /* 0x000fe200000e0000 */
[----:B-1----:R-:W-:Y:S01]  /*4f20*/  @!P4 IMAD.MOV.U32 R0, RZ, RZ, 0x2000 ;  /* 0x00002000ff00c424 */ /* 0x002fe200078e00ff */
[----:B------:R-:W-:Y:S03]  /*4f30*/  UMOV UR10, 0x0 ;  /* 0x00000000000a7882 */ /* 0x000fe60000000000 */
[----:B------:R-:W1:Y:S01]  /*4f40*/  LDC.64 R10, c[0x0][0xb18] ;  /* 0x0002c600ff0a7b82 */ /* 0x000e620000000a00 */
[----:B------:R-:W-:Y:S01]  /*4f50*/  @!UP1 UIADD3 UR18, UPT, UPT, UR34, 0x40, URZ ;  /* 0x0000004022129890 */ /* 0x000fe2000fffe0ff */
[----:B------:R-:W-:Y:S01]  /*4f60*/  @P3 SHF.R.U32.HI R26, RZ, 0x10, R21 ;  /* 0x00000010ff1a3819 */ /* 0x000fe20000011615 */
[----:B------:R-:W-:Y:S01]  /*4f70*/  @!UP1 UIADD3 UR16, UPT, UPT, UR6, 0x4200, URZ ;  /* 0x0000420006109890 */ /* 0x000fe2000fffe0ff */
[----:B------:R-:W-:Y:S01]  /*4f80*/  VIADD R28, R28, 0x1 ;  /* 0x000000011c1c7836 */ /* 0x000fe20000000000 */
[----:B------:R-:W-:Y:S01]  /*4f90*/  VOTEU.ALL UP1, P4 ;  /* 0x0000000000ff7886 */ /* 0x000fe20002020000 */
[----:B------:R-:W-:Y:S01]  /*4fa0*/  UMOV UR11, 0x10000000 ;  /* 0x10000000000b7882 */ /* 0x000fe20000000000 */
[----:B------:R-:W-:Y:S01]  /*4fb0*/  UMOV UR19, UR35 ;  /* 0x0000002300137c82 */ /* 0x000fe20008000000 */
[----:B------:R-:W-:Y:S01]  /*4fc0*/  IMAD.U32 R2, RZ, RZ, UR9 ;  /* 0x00000009ff027e24 */ /* 0x000fe2000f8e00ff */
[----:B------:R-:W-:Y:S01]  /*4fd0*/  UMOV UR20, UR44 ;  /* 0x0000002c00147c82 */ /* 0x000fe20008000000 */
[----:B------:R-:W-:Y:S01]  /*4fe0*/  IMAD.U32 R3, RZ, RZ, UR8 ;  /* 0x00000008ff037e24 */ /* 0x000fe2000f8e00ff */
[----:B------:R-:W-:Y:S02]  /*4ff0*/  UPRMT UR8, UR37, 0x654, UR17 ;  /* 0x0000065425087896 */ /* 0x000fe40008000011 */
[----:B------:R-:W-:Y:S02]  /*5000*/  @!P4 R2UR UR14, R2 ;  /* 0x00000000020ec2ca */ /* 0x000fe400000e0000 */
[----:B------:R-:W4:Y:S01]  /*5010*/  @!P1 LDC R2, c[0x0][0xb0c] ;  /* 0x0002c300ff029b82 */ /* 0x000f220000000800 */
[----:B------:R-:W-:Y:S11]  /*5020*/  @!P4 R2UR UR15, R3 ;  /* 0x00000000030fc2ca */ /* 0x000ff600000e0000 */
[----:B------:R-:W-:Y:S02]  /*5030*/  @!UPT UIADD3 URZ, UPT, UPT, URZ, URZ, URZ ;  /* 0x000000fffffff290 */ /* 0x000fe4000fffe0ff */
[----:B------:R1:W-:Y:S01]  /*5040*/  @!UP1 UTMALDG.3D [UR16], [UR14], desc[UR10] ;  /* 0x00000a100e0095b4 */ /* 0x0003e20008011000 */
[----:B------:R5:W-:Y:S01]  /*5050*/  @!P4 SYNCS.ARRIVE.TRANS64.RED.A0TR RZ, [UR6+0x90], R0 ;  /* 0x00009000ffffc9a7 */ /* 0x000be20008300406 */
[----:B----4-:R-:W-:Y:S01]  /*5060*/  @!P1 ISETP.NE.AND P2, PT, R2, 0x1, PT ;  /* 0x000000010200980c */ /* 0x010fe20003f45270 */
[C---:B--2---:R-:W-:Y:S01]  /*5070*/  @!P1 IMAD.HI.U32 R3, R13.reuse, R14, RZ ;  /* 0x0000000e0d039227 */ /* 0x044fe200078e00ff */
[----:B-1----:R-:W-:Y:S03]  /*5080*/  @!P1 ISETP.NE.AND P0, PT, R10, 0x1, PT ;  /* 0x000000010a00980c */ /* 0x002fe60003f05270 */
[C---:B------:R-:W-:Y:S01]  /*5090*/  @!P1 IMAD.HI.U32 R4, R12.reuse, R11, RZ ;  /* 0x0000000b0c049227 */ /* 0x040fe200078e00ff */
[----:B------:R-:W-:Y:S01]  /*50a0*/  @!P1 SHF.R.U32.HI R3, RZ, R15, R3 ;  /* 0x0000000fff039219 */ /* 0x000fe20000011603 */
[----:B------:R-:W-:Y:S03]  /*50b0*/  SYNCS.ARRIVE.TRANS64.RED.A1T0 RZ, [UR8], RZ ;  /* 0x000000ffffff79a7 */ /* 0x000fe60008100408 */
[----:B------:R-:W-:Y:S01]  /*50c0*/  @!P1 SEL R3, R13, R3, !P2 ;  /* 0x000000030d039207 */ /* 0x000fe20005000000 */
[----:B------:R-:W1:Y:S01]  /*50d0*/  SYNCS.PHASECHK.TRANS64.TRYWAIT P5, [UR6+0xb8], R32 ;  /* 0x0000b820ff0075a7 */ /* 0x000e6200080a1106 */
[----:B-----5:R-:W2:Y:S02]  /*50e0*/  @!P1 LDC R0, c[0x0][0xb20] ;  /* 0x0002c800ff009b82 */ /* 0x020ea40000000800 */
[----:B--2---:R-:W-:Y:S04]  /*50f0*/  @!P1 SHF.R.U32.HI R0, RZ, R0, R4 ;  /* 0x00000000ff009219 */ /* 0x004fe80000011604 */
[----:B------:R-:W-:Y:S05]  /*5100*/  @!P1 SEL R4, R12, R0, !P0 ;  /* 0x000000000c049207 */ /* 0x000fea0004000000 */
[----:B------:R-:W-:Y:S02]  /*5110*/  @!P1 IMAD.IADD R0, R4, 0x1, -R3 ;  /* 0x0000000104009824 */ /* 0x000fe400078e0a03 */
[----:B------:R-:W-:Y:S02]  /*5120*/  @!P1 IMAD.IADD R3, R3, 0x1, -R4 ;  /* 0x0000000103039824 */ /* 0x000fe400078e0a04 */
[----:B------:R-:W-:Y:S02]  /*5130*/  @!P1 IMAD R13, R0, R2, R13 ;  /* 0x00000002000d9224 */ /* 0x000fe400078e020d */
[----:B------:R-:W-:Y:S01]  /*5140*/  @!P1 IMAD R12, R3, R10, R12 ;  /* 0x0000000a030c9224 */ /* 0x000fe200078e020c */
[----:B-1----:R-:W-:Y:S06]  /*5150*/  @!P5 BRA `(.L_x_99) ;  /* 0x0000005000a0d947 */ /* 0x002fec0003800000 */
.L_x_201:
[----:B------:R-:W-:Y:S01]  /*5160*/  @!P4 IADD3 R2, P0, PT, R30, 0x580, RZ ;  /* 0x000005801e02c810 */ /* 0x000fe20007f1e0ff */
[----:B------:R-:W-:Y:S01]  /*5170*/  VOTEU.ALL UP1, P4 ;  /* 0x0000000000ff7886 */ /* 0x000fe20002020000 */
[----:B------:R-:W-:Y:S01]  /*5180*/  UMOV UR18, 0x0 ;  /* 0x0000000000127882 */ /* 0x000fe20000000000 */
[----:B------:R-:W-:Y:S01]  /*5190*/  UMOV UR19, 0x10000000 ;  /* 0x1000000000137882 */ /* 0x000fe20000000000 */
[----:B------:R-:W-:Y:S01]  /*51a0*/  @!P4 R2UR UR9, R2 ;  /* 0x000000000209c2ca */ /* 0x000fe200000e0000 */
[----:B-1----:R-:W-:Y:S01]  /*51b0*/  @!P4 IMAD.X R0, RZ, RZ, R31, P0 ;  /* 0x000000ffff00c224 */ /* 0x002fe200000e061f */
[----:B------:R-:W-:Y:S01]  /*51c0*/  @!UP1 UIADD3 UR10, UPT, UPT, UR34, 0x60, URZ ;  /* 0x00000060220a9890 */ /* 0x000fe2000fffe0ff */
[----:B------:R-:W-:Y:S01]  /*51d0*/  ISETP.NE.AND P0, PT, R28, 0x2, PT ;  /* 0x000000021c00780c */ /* 0x000fe20003f05270 */
[----:B------:R-:W-:Y:S01]  /*51e0*/  UMOV UR11, UR35 ;  /* 0x00000023000b7c82 */ /* 0x000fe20008000000 */
[----:B------:R-:W-:Y:S01]  /*51f0*/  UMOV UR12, UR44 ;  /* 0x0000002c000c7c82 */ /* 0x000fe20008000000 */
[----:B------:R-:W-:Y:S01]  /*5200*/  @!P4 R2UR UR8, R0 ;  /* 0x000000000008c2ca */ /* 0x000fe200000e0000 */
[----:B------:R-:W-:Y:S01]  /*5210*/  IMAD.IADD R4, R12, 0x1, R96 ;  /* 0x000000010c047824 */ /* 0x000fe200078e0260 */
[----:B------:R-:W-:Y:S02]  /*5220*/  @P3 R2UR UR44, R26 ;  /* 0x000000001a2c32ca */ /* 0x000fe400000e0000 */
[----:B------:R-:W-:Y:S02]  /*5230*/  SEL R0, RZ, 0x1, P0 ;  /* 0x00000001ff007807 */ /* 0x000fe40000000000 */
[----:B------:R-:W-:Y:S01]  /*5240*/  LOP3.LUT R29, R29, 0x1, RZ, 0x3c, !PT ;  /* 0x000000011d1d7812 */ /* 0x000fe200078e3cff */
[----:B------:R-:W-:Y:S01]  /*5250*/  IMAD.U32 R2, RZ, RZ, UR9 ;  /* 0x00000009ff027e24 */ /* 0x000fe2000f8e00ff */
[----:B------:R-:W-:Y:S01]  /*5260*/  @!UP1 UIADD3 UR9, UPT, UPT, UR6, 0x98, URZ ;  /* 0x0000009806099890 */ /* 0x000fe2000fffe0ff */
[----:B------:R-:W-:Y:S02]  /*5270*/  LOP3.LUT R27, R27, R0, RZ, 0x3c, !PT ;  /* 0x000000001b1b7212 */ /* 0x000fe400078e3cff */
[----:B------:R-:W-:Y:S02]  /*5280*/  SEL R28, R28, RZ, P0 ;  /* 0x000000ff1c1c7207 */ /* 0x000fe40000000000 */
[----:B------:R-:W-:Y:S01]  /*5290*/  IMAD.U32 R3, RZ, RZ, UR8 ;  /* 0x00000008ff037e24 */ /* 0x000fe2000f8e00ff */
[----:B------:R-:W-:Y:S01]  /*52a0*/  @!P4 R2UR UR14, R2 ;  /* 0x00000000020ec2ca */ /* 0x000fe200000e0000 */
[----:B------:R-:W-:Y:S01]  /*52b0*/  @!UP1 UIADD3 UR8, UPT, UPT, UR6, 0x6200, URZ ;  /* 0x0000620006089890 */ /* 0x000fe2000fffe0ff */
[----:B------:R-:W-:Y:S02]  /*52c0*/  VOTEU.ALL UP1, P4 ;  /* 0x0000000000ff7886 */ /* 0x000fe40002020000 */
[----:B------:R-:W-:Y:S01]  /*52d0*/  @!P4 R2UR UR15, R3 ;  /* 0x00000000030fc2ca */ /* 0x000fe200000e0000 */
[----:B------:R-:W-:Y:S11]  /*52e0*/  IMAD.IADD R3, R13, 0x1, R97 ;  /* 0x000000010d037824 */ /* 0x000ff600078e0261 */
[----:B------:R-:W-:Y:S01]  /*52f0*/  @!UPT UIADD3 URZ, UPT, UPT, URZ, URZ, URZ ;  /* 0x000000fffffff290 */ /* 0x000fe2000fffe0ff */
[----:B------:R2:W-:Y:S01]  /*5300*/  @!UP1 UTMALDG.3D [UR8], [UR14], desc[UR18] ;  /* 0x000012080e0095b4 */ /* 0x0005e20008011000 */
[----:B------:R2:W-:Y:S01]  /*5310*/  @!P4 SYNCS.ARRIVE.TRANS64.RED.A0TR RZ, [UR6+0x98], R25 ;  /* 0x00009819ffffc9a7 */ /* 0x0005e20008300406 */
[----:B------:R-:W-:Y:S01]  /*5320*/  UPLOP3.LUT UP1, UPT, UPT, UPT, UPT, 0x80, 0x8 ;  /* 0x000000000008789c */ /* 0x000fe20003f2f070 */
[----:B------:R-:W-:Y:S01]  /*5330*/  SYNCS.ARRIVE.TRANS64.RED.A1T0 RZ, [UR13], RZ ;  /* 0x000000ffffff79a7 */ /* 0x000fe2000810040d */
[----:B------:R-:W-:Y:S09]  /*5340*/  @P3 BRA `(.L_x_100) ;  /* 0xfffffff000983947 */ /* 0x000ff2000383ffff */
[----:B------:R-:W-:-:S04]  /*5350*/  SHF.L.U32 R2, R29, 0x1f, RZ ;  /* 0x0000001f1d027819 */ /* 0x000fc800000006ff */
[----:B------:R-:W1:Y:S02]  /*5360*/  SYNCS.PHASECHK.TRANS64.TRYWAIT P0, [UR6+0xa0], R2 ;  /* 0x0000a002ff0075a7 */ /* 0x000e640008001106 */
[----:B-1----:R-:W-:Y:S05]  /*5370*/  @!P0 BRA `(.L_x_101) ;  /* 0x0000005000308947 */ /* 0x002fea0003800000 */
.L_x_203:
[----:B------:R-:W4:Y:S02]  /*5380*/  SYNCS.PHASECHK.TRANS64.TRYWAIT P0, [UR6+0xa8], R2 ;  /* 0x0000a802ff0075a7 */ /* 0x000f240008001106 */
[----:B----4-:R-:W-:Y:S05]  /*5390*/  @!P0 BRA `(.L_x_102) ;  /* 0x0000005000408947 */ /* 0x010fea0003800000 */
.L_x_205:
[----:B------:R-:W4:Y:S02]  /*53a0*/  SYNCS.PHASECHK.TRANS64.TRYWAIT P0, [UR6+0xb0], R2 ;  /* 0x0000b002ff0075a7 */ /* 0x000f240008001106 */
[----:B----4-:R-:W-:Y:S05]  /*53b0*/  @!P0 BRA `(.L_x_103) ;  /* 0x0000005000508947 */ /* 0x010fea0003800000 */
.L_x_207:
[----:B-1----:R-:W-:-:S07]  /*53c0*/  MOV R0, UR6 ;  /* 0x0000000600007c02 */ /* 0x002fce0008000f00 */
.L_x_104:
[----:B-1----:R-:W-:-:S04]  /*53d0*/  SHF.L.U32 R2, R29, 0x1f, RZ ;  /* 0x0000001f1d027819 */ /* 0x002fc800000006ff */
[----:B------:R1:W4:Y:S03]  /*53e0*/  SYNCS.PHASECHK.TRANS64.TRYWAIT P0, [R0+URZ+0xb8], R2 ;  /* 0x0000b802000075a7 */ /* 0x00032600080011ff */
[----:B----4-:R-:W-:Y:S05]  /*53f0*/  @!P0 NANOSLEEP.SYNCS 0x989680 ;  /* 0x009896800000895d */ /* 0x010fea0003900000 */
[----:B------:R-:W4:Y:S02]  /*5400*/  @!P0 SYNCS.PHASECHK.TRANS64 P0, [R0+URZ+0xb8], R2 ;  /* 0x0000b802000085a7 */ /* 0x000f2400080010ff */
[----:B--2-4-:R-:W-:Y:S05]  /*5410*/  @P0 EXIT ;  /* 0x000000000000094d */ /* 0x014fea0003800000 */
[----:B------:R-:W-:Y:S05]  /*5420*/  BRA `(.L_x_104) ;  /* 0xfffffffc00e87947 */ /* 0x000fea000383ffff */
.L_x_89:
[----:B------:R-:W-:-:S06]  /*5430*/  UISETP.GE.AND UP1, UPT, UR10, 0x4, UPT ;  /* 0x000000040a00788c */ /* 0x000fcc000bf26270 */
[----:B------:R-:W-:-:S13]  /*5440*/  PLOP3.LUT P0, PT, PT, PT, UP1, 0x80, 0x8 ;  /* 0x000000000008781c */ /* 0x000fda0003f0f018 */
[----:B------:R-:W-:Y:S05]  /*5450*/  @!P0 EXIT ;  /* 0x000000000000894d */ /* 0x000fea0003800000 */
[----:B------:R-:W-:Y:S01]  /*5460*/  BAR.SYNC.DEFER_BLOCKING 0x6, 0xa0 ;  /* 0x0182800000007b1d */ /* 0x000fe20000010000 */
[C---:B------:R-:W-:Y:S01]  /*5470*/  IMAD.SHL.U32 R6, R0.reuse, 0x20, RZ ;  /* 0x0000002000067824 */ /* 0x040fe200078e00ff */
[C---:B------:R-:W-:Y:S01]  /*5480*/  LOP3.LUT R110, R0.reuse, 0x2, RZ, 0xc0, !PT ;  /* 0x00000002006e7812 */ /* 0x040fe200078ec0ff */
[C---:B------:R-:W-:Y:S01]  /*5490*/  IMAD.SHL.U32 R111, R0.reuse, 0x4, RZ ;  /* 0x00000004006f7824 */ /* 0x040fe200078e00ff */
[C---:B------:R-:W-:Y:S01]  /*54a0*/  LOP3.LUT R112, R0.reuse, 0x4, RZ, 0xc0, !PT ;  /* 0x0000000400707812 */ /* 0x040fe200078ec0ff */
[----:B------:R-:W-:Y:S01]  /*54b0*/  IMAD.U32 R84, R0, 0x10000, RZ ;  /* 0x0001000000547824 */ /* 0x000fe200078e00ff */
[----:B------:R-:W-:Y:S02]  /*54c0*/  UMOV UR41, 0x400 ;  /* 0x0000040000297882 */ /* 0x000fe40000000000 */
[----:B------:R-:W1:Y:S01]  /*54d0*/  LDC R101, c[0x0][0x370] ;  /* 0x0000dc00ff657b82 */ /* 0x000e620000000800 */
[----:B------:R-:W-:Y:S01]  /*54e0*/  ULEA UR41, UR37, UR41, 0x18 ;  /* 0x0000002925297291 */ /* 0x000fe2000f8ec0ff */
[----:B------:R-:W-:Y:S01]  /*54f0*/  LOP3.LUT R7, R6, 0xc0, RZ, 0xc0, !PT ;  /* 0x000000c006077812 */ /* 0x000fe200078ec0ff */
[----:B------:R-:W-:Y:S01]  /*5500*/  HFMA2 R85, -RZ, RZ, 0, 0 ;  /* 0x00000000ff557431 */ /* 0x000fe200000001ff */
[----:B------:R-:W-:Y:S01]  /*5510*/  LOP3.LUT R84, R84, 0x600000, RZ, 0xc0, !PT ;  /* 0x0060000054547812 */ /* 0x000fe200078ec0ff */
[----:B------:R-:W-:Y:S01]  /*5520*/  UIADD3 UR4, UPT, UPT, UR41, 0x200, URZ ;  /* 0x0000020029047890 */ /* 0x000fe2000fffe0ff */
[----:B------:R-:W-:Y:S01]  /*5530*/  LOP3.LUT R111, R7, 0x18, R111, 0xf8, !PT ;  /* 0x00000018076f7812 */ /* 0x000fe200078ef86f */
[----:B------:R-:W-:Y:S01]  /*5540*/  IMAD.MOV.U32 R108, RZ, RZ, 0x1 ;  /* 0x00000001ff6c7424 */ /* 0x000fe200078e00ff */
[----:B------:R-:W2:Y:S01]  /*5550*/  LDC R42, c[0x0][0xb0c] ;  /* 0x0002c300ff2a7b82 */ /* 0x000ea20000000800 */
[----:B------:R-:W-:-:S02]  /*5560*/  LOP3.LUT R46, R2, 0x60, R0, 0xf8, !PT ;  /* 0x00000060022e7812 */ /* 0x000fc400078ef800 */
[----:B------:R-:W-:Y:S02]  /*5570*/  CS2R R106, SRZ ;  /* 0x00000000006a7805 */ /* 0x000fe4000001ff00 */
[----:B------:R-:W-:Y:S01]  /*5580*/  LOP3.LUT R111, R111, 0xf20, R6, 0xf8, !PT ;  /* 0x00000f206f6f7812 */ /* 0x000fe200078ef806 */
[----:B------:R-:W-:Y:S01]  /*5590*/  IMAD.MOV.U32 R114, RZ, RZ, RZ ;  /* 0x000000ffff727224 */ /* 0x000fe200078e00ff */
[----:B------:R-:W-:Y:S01]  /*55a0*/  MOV R103, UR4 ;  /* 0x0000000400677c02 */ /* 0x000fe20008000f00 */
[----:B------:R-:W3:Y:S01]  /*55b0*/  LDCU.64 UR54, c[0x0][0x348] ;  /* 0x00006900ff3677ac */ /* 0x000ee20008000a00 */
[----:B------:R-:W-:Y:S01]  /*55c0*/  LOP3.LUT R104, R0, 0x60, RZ, 0xc0, !PT ;  /* 0x0000006000687812 */ /* 0x000fe200078ec0ff */
[----:B------:R-:W4:Y:S01]  /*55d0*/  LDC R99, c[0x0][0xb20] ;  /* 0x0002c800ff637b82 */ /* 0x000f220000000800 */
[----:B------:R-:W3:Y:S01]  /*55e0*/  LDS R5, [UR41+0x180] ;  /* 0x00018029ff057984 */ /* 0x000ee20008000800 */
[----:B------:R-:W-:Y:S01]  /*55f0*/  IMAD R111, R111, 0x2, R103 ;  /* 0x000000026f6f7824 */ /* 0x000fe200078e0267 */
[----:B------:R-:W1:Y:S03]  /*5600*/  LDCU UR36, c[0x0][0x384] ;  /* 0x00007080ff2477ac */ /* 0x000e660008000800 */
[--C-:B------:R-:W-:Y:S01]  /*5610*/  IMAD R110, R110, -0x10, R111.reuse ;  /* 0xfffffff06e6e7824 */ /* 0x100fe200078e026f */
[----:B------:R-:W1:Y:S01]  /*5620*/  LDCU.64 UR38, c[0x0][0x888] ;  /* 0x00011100ff2677ac */ /* 0x000e620008000a00 */
[----:B------:R-:W1:Y:S01]  /*5630*/  LDC R41, c[0x0][0xb30] ;  /* 0x0002cc00ff297b82 */ /* 0x000e620000000800 */
[----:B------:R-:W-:Y:S01]  /*5640*/  IMAD R109, R112, -0x10, R111 ;  /* 0xfffffff0706d7824 */ /* 0x000fe200078e026f */
[----:B------:R-:W1:Y:S01]  /*5650*/  LDCU.64 UR42, c[0x0][0x8c0] ;  /* 0x00011800ff2a77ac */ /* 0x000e620008000a00 */
[----:B------:R-:W-:-:S05]  /*5660*/  UMOV UR45, URZ ;  /* 0x000000ff002d7c82 */ /* 0x000fca0008000000 */
[----:B------:R-:W1:Y:S01]  /*5670*/  LDC R43, c[0x0][0x388] ;  /* 0x0000e200ff2b7b82 */ /* 0x000e620000000800 */
[----:B------:R-:W-:-:S07]  /*5680*/  UMOV UR52, URZ ;  /* 0x000000ff00347c82 */ /* 0x000fce0008000000 */
[----:B------:R-:W1:Y:S08]  /*5690*/  LDC.64 R94, c[0x0][0xb10] ;  /* 0x0002c400ff5e7b82 */ /* 0x000e700000000a00 */
[----:B------:R-:W1:Y:S08]  /*56a0*/  LDC.64 R38, c[0x0][0xb18] ;  /* 0x0002c600ff267b82 */ /* 0x000e700000000a00 */
[----:B------:R-:W1:Y:S01]  /*56b0*/  LDC.64 R90, c[0x0][0x888] ;  /* 0x00022200ff5a7b82 */ /* 0x000e620000000a00 */
[----:B---3--:R-:W-:-:S07]  /*56c0*/  IMAD.IADD R84, R5, 0x1, R84 ;  /* 0x0000000105547824 */ /* 0x008fce00078e0254 */
[----:B------:R-:W3:Y:S08]  /*56d0*/  LDC.64 R36, c[0x0][0xb28] ;  /* 0x0002ca00ff247b82 */ /* 0x000ef00000000a00 */
[----:B------:R-:W1:Y:S08]  /*56e0*/  LDC.64 R92, c[0x0][0x890] ;  /* 0x00022400ff5c7b82 */ /* 0x000e700000000a00 */
[----:B------:R-:W1:Y:S08]  /*56f0*/  LDC.64 R88, c[0x0][0x8b0] ;  /* 0x00022c00ff587b82 */ /* 0x000e700000000a00 */
[----:B------:R-:W1:Y:S08]  /*5700*/  LDC.64 R86, c[0x0][0x8a8] ;  /* 0x00022a00ff567b82 */ /* 0x000e700000000a00 */
[----:B--2-4-:R-:W1:Y:S02]  /*5710*/  LDC R100, c[0x0][0x374] ;  /* 0x0000dd00ff647b82 */ /* 0x014e640000000800 */
.L_x_149:
[----:B------:R-:W-:Y:S02]  /*5720*/  LEA R0, R114, UR41, 0x3 ;  /* 0x0000002972007c11 */ /* 0x000fe4000f8e18ff */
[----:B------:R-:W-:Y:S02]  /*5730*/  SHF.L.U32 R2, R106, 0x1f, RZ ;  /* 0x0000001f6a027819 */ /* 0x000fe400000006ff */
[----:B------:R-:W-:Y:S02]  /*5740*/  LEA R16, R114, UR41, 0x4 ;  /* 0x0000002972107c11 */ /* 0x000fe4000f8e20ff */
[----:B--2---:R-:W2:Y:S02]  /*5750*/  SYNCS.PHASECHK.TRANS64.TRYWAIT P0, [R0+URZ+0xd0], R2 ;  /* 0x0000d002000075a7 */ /* 0x004ea400080011ff */
[----:B--2---:R-:W-:Y:S05]  /*5760*/  @!P0 BRA `(.L_x_105) ;  /* 0x0000004c007c8947 */ /* 0x004fea0003800000 */
.L_x_208:
[----:B------:R-:W4:Y:S01]  /*5770*/  LDC.64 R12, c[0x0][0xb10] ;  /* 0x0002c400ff0c7b82 */ /* 0x000f220000000a00 */
[----:B------:R-:W3:Y:S01]  /*5780*/  LDS.128 R16, [R16+0x160] ;  /* 0x0001600010107984 */ /* 0x000ee20000000c00 */
[----:B-1----:R-:W-:Y:S01]  /*5790*/  ISETP.NE.AND P1, PT, R41, 0x1, PT ;  /* 0x000000012900780c */ /* 0x002fe20003f25270 */
[----:B--2---:R-:W-:Y:S01]  /*57a0*/  VIADD R0, R0, 0xe0 ;  /* 0x000000e000007836 */ /* 0x004fe20000000000 */
[----:B------:R-:W-:Y:S04]  /*57b0*/  ISETP.GE.AND P0, PT, R40, 0x1, PT ;  /* 0x000000012800780c */ /* 0x000fe80003f06270 */
[----:B------:R-:W1:Y:S01]  /*57c0*/  LDC.64 R10, c[0x0][0xb18] ;  /* 0x0002c600ff0a7b82 */ /* 0x000e620000000a00 */
[----:B------:R-:W-:Y:S01]  /*57d0*/  PRMT R0, RZ, 0x654, R0 ;  /* 0x00000654ff007816 */ /* 0x000fe20000000000 */
[----:B------:R-:W-:Y:S01]  /*57e0*/  @!PT LDS RZ, [RZ] ;  /* 0x00000000fffff984 */ /* 0x000fe20000000800 */
[----:B------:R-:W-:Y:S01]  /*57f0*/  @!PT LDS RZ, [RZ] ;  /* 0x00000000fffff984 */ /* 0x000fe20000000800 */
[----:B------:R-:W-:Y:S01]  /*5800*/  @!PT LDS RZ, [RZ] ;  /* 0x00000000fffff984 */ /* 0x000fe20000000800 */
[----:B------:R-:W-:Y:S01]  /*5810*/  @!PT LDS RZ, [RZ] ;  /* 0x00000000fffff984 */ /* 0x000fe20000000800 */
[----:B------:R2:W-:Y:S06]  /*5820*/  MEMBAR.ALL.CTA ;  /* 0x0000000000007992 */ /* 0x0005ec0000008000 */
[----:B--2---:R-:W2:Y:S01]  /*5830*/  FENCE.VIEW.ASYNC.S ;  /* 0x00000000000073c6 */ /* 0x004ea20000000000 */
[----:B------:R-:W1:Y:S08]  /*5840*/  @!P1 LDC R14, c[0x0][0xb20] ;  /* 0x0002c800ff0e9b82 */ /* 0x000e700000000800 */
[----:B------:R-:W1:Y:S01]  /*5850*/  @!P1 LDC R9, c[0x0][0xb0c] ;  /* 0x0002c300ff099b82 */ /* 0x000e620000000800 */
[----:B--2---:R2:W-:Y:S01]  /*5860*/  SYNCS.ARRIVE.TRANS64.RED.A1T0 RZ, [R0+URZ], RZ ;  /* 0x000000ff00ff79a7 */ /* 0x0045e200081004ff */
[----:B---3--:R-:W-:Y:S04]  /*5870*/  LOP3.LUT P4, RZ, R18, 0x1, RZ, 0xc0, !PT ;  /* 0x0000000112ff7812 */ /* 0x008fe8000788c0ff */
[----:B------:R-:W-:Y:S09]  /*5880*/  P2R R113, PR, RZ, 0x10 ;  /* 0x00000010ff717803 */ /* 0x000ff20000000000 */
[----:B------:R-:W-:Y:S02]  /*5890*/  @P4 MOV R45, R16 ;  /* 0x00000010002d4202 */ /* 0x000fe40000000f00 */
[----:B------:R-:W-:Y:S01]  /*58a0*/  @P4 LOP3.LUT R44, R17, 0xffff, RZ, 0xc0, !PT ;  /* 0x0000ffff112c4812 */ /* 0x000fe200078ec0ff */
[----:B--2-4-:R-:W-:Y:S06]  /*58b0*/  @!P0 BRA `(.L_x_106) ;  /* 0x0000000000a48947 */ /* 0x014fec0003800000 */
[----:B------:R-:W-:Y:S01]  /*58c0*/  IMAD.HI.U32 R0, R100, R39, RZ ;  /* 0x0000002764007227 */ /* 0x000fe200078e00ff */
[----:B------:R-:W-:Y:S02]  /*58d0*/  ISETP.NE.AND P0, PT, R38, 0x1, PT ;  /* 0x000000012600780c */ /* 0x000fe40003f05270 */
[----:B------:R-:W-:Y:S01]  /*58e0*/  ISETP.NE.AND P2, PT, R40, 0x1, PT ;  /* 0x000000012800780c */ /* 0x000fe20003f45270 */
[----:B------:R-:W-:Y:S01]  /*58f0*/  IMAD.HI.U32 R6, R101, R94, RZ ;  /* 0x0000005e65067227 */ /* 0x000fe200078e00ff */
[----:B------:R-:W-:Y:S02]  /*5900*/  SHF.R.U32.HI R0, RZ, R99, R0 ;  /* 0x00000063ff007219 */ /* 0x000fe40000011600 */
[----:B------:R-:W-:Y:S01]  /*5910*/  ISETP.NE.AND P3, PT, R42, 0x1, PT ;  /* 0x000000012a00780c */ /* 0x000fe20003f65270 */
[----:B------:R-:W-:Y:S01]  /*5920*/  IMAD.HI.U32 R8, R44, R39, RZ ;  /* 0x000000272c087227 */ /* 0x000fe200078e00ff */
[-C--:B------:R-:W-:Y:S02]  /*5930*/  SHF.R.U32.HI R6, RZ, R95.reuse, R6 ;  /* 0x0000005fff067219 */ /* 0x080fe40000011606 */
[----:B------:R-:W-:Y:S01]  /*5940*/  SEL R0, R100, R0, !P0 ;  /* 0x0000000064007207 */ /* 0x000fe20004000000 */
[----:B------:R-:W-:Y:S01]  /*5950*/  IMAD.HI.U32 R7, R45, R94, RZ ;  /* 0x0000005e2d077227 */ /* 0x000fe200078e00ff */
[----:B------:R-:W-:Y:S03]  /*5960*/  SEL R6, R101, R6, !P3 ;  /* 0x0000000665067207 */ /* 0x000fe60005800000 */
[-C--:B------:R-:W-:Y:S01]  /*5970*/  IMAD.HI.U32 R5, R0, R36.reuse, RZ ;  /* 0x0000002400057227 */ /* 0x080fe200078e00ff */
[----:B------:R-:W-:Y:S03]  /*5980*/  SHF.R.U32.HI R7, RZ, R95, R7 ;  /* 0x0000005fff077219 */ /* 0x000fe60000011607 */
[----:B------:R-:W-:Y:S01]  /*5990*/  IMAD.HI.U32 R2, R6, R36, RZ ;  /* 0x0000002406027227 */ /* 0x000fe200078e00ff */
[----:B------:R-:W-:Y:S02]  /*59a0*/  @P2 SHF.R.U32.HI R0, RZ, R37, R5 ;  /* 0x00000025ff002219 */ /* 0x000fe40000011605 */
[----:B------:R-:W-:Y:S02]  /*59b0*/  SHF.R.U32.HI R5, RZ, R99, R8 ;  /* 0x00000063ff057219 */ /* 0x000fe40000011608 */
[----:B------:R-:W-:Y:S01]  /*59c0*/  @P2 SHF.R.U32.HI R6, RZ, R37, R2 ;  /* 0x00000025ff062219 */ /* 0x000fe20000011602 */
[----:B------:R-:W-:Y:S01]  /*59d0*/  IMAD R0, R40, R0, RZ ;  /* 0x0000000028007224 */ /* 0x000fe200078e02ff */
[----:B------:R-:W-:Y:S02]  /*59e0*/  SEL R5, R44, R5, !P0 ;  /* 0x000000052c057207 */ /* 0x000fe40004000000 */
[----:B------:R-:W-:Y:S01]  /*59f0*/  SEL R2, R45, R7, !P3 ;  /* 0x000000072d027207 */ /* 0x000fe20005800000 */
[----:B------:R-:W-:Y:S01]  /*5a00*/  IMAD R7, R40, R6, RZ ;  /* 0x0000000628077224 */ /* 0x000fe200078e02ff */
[C---:B------:R-:W-:Y:S01]  /*5a10*/  ISETP.GE.AND P0, PT, R5.reuse, R0, PT ;  /* 0x000000000500720c */ /* 0x040fe20003f06270 */
[C---:B------:R-:W-:Y:S03]  /*5a20*/  IMAD.HI.U32 R0, R5.reuse, R36, RZ ;  /* 0x0000002405007227 */ /* 0x040fe600078e00ff */
[C---:B------:R-:W-:Y:S02]  /*5a30*/  ISETP.GE.OR P0, PT, R2.reuse, R7, P0 ;  /* 0x000000070200720c */ /* 0x040fe40000706670 */
[----:B------:R-:W-:Y:S04]  /*5a40*/  SHF.R.U32.HI R0, RZ, R37, R0 ;  /* 0x00000025ff007219 */ /* 0x000fe80000011600 */
[C---:B------:R-:W-:Y:S05]  /*5a50*/  SEL R8, R5.reuse, R0, !P2 ;  /* 0x0000000005087207 */ /* 0x040fea0005000000 */
        /* <DEDUP_REMOVED lines=14> */
[----:B------:R-:W-:Y:S07]  /*5b40*/  IMAD R44, R5, R38, R44 ;  /* 0x00000026052c7224 */ /* 0x000fee00078e022c */
.L_x_106:
[----:B-1----:R-:W-:Y:S01]  /*5b50*/  @!P1 ISETP.NE.AND P0, PT, R10, 0x1, PT ;  /* 0x000000010a00980c */ /* 0x002fe20003f05270 */
[----:B------:R-:W-:Y:S01]  /*5b60*/  @!P1 IMAD.HI.U32 R2, R44, R11, RZ ;  /* 0x0000000b2c029227 */ /* 0x000fe200078e00ff */
[----:B------:R-:W-:Y:S01]  /*5b70*/  R2UR UR5, R3 ;  /* 0x00000000030572ca */ /* 0x000fe200000e0000 */
[----:B------:R-:W-:Y:S01]  /*5b80*/  BSSY.RECONVERGENT B6, `(.L_x_107) ;  /* 0x0000031000067945 */ /* 0x000fe20003800200 */
[----:B------:R-:W-:Y:S01]  /*5b90*/  R2UR UR4, R4 ;  /* 0x00000000040472ca */ /* 0x000fe200000e0000 */
[----:B------:R-:W-:Y:S01]  /*5ba0*/  @!P1 IMAD.HI.U32 R0, R45, R12, RZ ;  /* 0x0000000c2d009227 */ /* 0x000fe200078e00ff */
[----:B------:R-:W-:Y:S02]  /*5bb0*/  @!P1 SHF.R.U32.HI R2, RZ, R14, R2 ;  /* 0x0000000eff029219 */ /* 0x000fe40000011602 */
[----:B------:R-:W-:Y:S01]  /*5bc0*/  @!P1 ISETP.NE.AND P2, PT, R9, 0x1, PT ;  /* 0x000000010900980c */ /* 0x000fe20003f45270 */
[----:B------:R-:W-:Y:S01]  /*5bd0*/  VIADD R114, R114, 0x1 ;  /* 0x0000000172727836 */ /* 0x000fe20000000000 */
[----:B------:R-:W-:Y:S02]  /*5be0*/  @!P1 SEL R2, R44, R2, !P0 ;  /* 0x000000022c029207 */ /* 0x000fe40004000000 */
[----:B------:R-:W-:Y:S02]  /*5bf0*/  @!P1 SHF.R.U32.HI R0, RZ, R13, R0 ;  /* 0x0000000dff009219 */ /* 0x000fe40000011600 */
[----:B------:R-:W-:Y:S01]  /*5c00*/  LOP3.LUT P0, RZ, R103, 0x1b0, RZ, 0xc0, !PT ;  /* 0x000001b067ff7812 */ /* 0x000fe2000780c0ff */
[----:B------:R-:W-:Y:S01]  /*5c10*/  USHF.L.U32 UR50, UR5, 0x7, URZ ;  /* 0x0000000705327899 */ /* 0x000fe200080006ff */
[----:B------:R-:W-:Y:S01]  /*5c20*/  @!P1 SEL R3, R45, R0, !P2 ;  /* 0x000000002d039207 */ /* 0x000fe20005000000 */
[----:B------:R-:W-:Y:S01]  /*5c30*/  USHF.L.U32 UR49, UR4, 0x7, URZ ;  /* 0x0000000704317899 */ /* 0x000fe200080006ff */
[----:B------:R-:W-:Y:S03]  /*5c40*/  @P4 SHF.R.U32.HI R105, RZ, 0x10, R17 ;  /* 0x00000010ff694819 */ /* 0x000fe60000011611 */
[----:B------:R-:W-:Y:S02]  /*5c50*/  @!P1 IMAD.IADD R0, R2, 0x1, -R3 ;  /* 0x0000000102009824 */ /* 0x000fe400078e0a03 */
[----:B------:R-:W-:Y:S02]  /*5c60*/  @!P1 IMAD.IADD R2, R3, 0x1, -R2 ;  /* 0x0000000103029824 */ /* 0x000fe400078e0a02 */
[----:B------:R-:W-:Y:S02]  /*5c70*/  @!P1 IMAD R45, R0, R9, R45 ;  /* 0x00000009002d9224 */ /* 0x000fe400078e022d */
[----:B------:R-:W-:Y:S01]  /*5c80*/  @!P1 IMAD R44, R2, R10, R44 ;  /* 0x0000000a022c9224 */ /* 0x000fe200078e022c */
[----:B------:R-:W-:Y:S06]  /*5c90*/  @!P0 BRA `(.L_x_108) ;  /* 0x00000000007c8947 */ /* 0x000fec0003800000 */
[----:B------:R-:W1:Y:S01]  /*5ca0*/  LDCU.64 UR8, c[0x4][0x80] ;  /* 0x01001000ff0877ac */ /* 0x000e620008000a00 */
[----:B------:R-:W-:Y:S01]  /*5cb0*/  MOV R2, 0x0 ;  /* 0x0000000000027802 */ /* 0x000fe20000000f00 */
[----:B------:R-:W-:Y:S02]  /*5cc0*/  HFMA2 R12, -RZ, RZ, 0, 5.9604644775390625e-08 ;  /* 0x00000001ff0c7431 */ /* 0x000fe400000001ff */
[----:B------:R-:W-:Y:S01]  /*5cd0*/  IMAD.MOV.U32 R8, RZ, RZ, 0x70 ;  /* 0x00000070ff087424 */ /* 0x000fe200078e00ff */
[----:B------:R2:W3:Y:S01]  /*5ce0*/  LDC.64 R14, c[0x4][R2] ;  /* 0x01000000020e7b82 */ /* 0x0004e20000000a00 */
[----:B------:R-:W4:Y:S01]  /*5cf0*/  LDCU.64 UR6, c[0x4][0x88] ;  /* 0x01001100ff0677ac */ /* 0x000f220008000a00 */
[----:B------:R-:W-:Y:S01]  /*5d00*/  IMAD.MOV.U32 R13, RZ, RZ, RZ ;  /* 0x000000ffff0d7224 */ /* 0x000fe200078e00ff */
[----:B------:R-:W2:Y:S01]  /*5d10*/  LDCU.64 UR4, c[0x4][0x8] ;  /* 0x01000100ff0477ac */ /* 0x000ea20008000a00 */
[----:B-1----:R-:W-:Y:S01]  /*5d20*/  MOV R5, UR9 ;  /* 0x0000000900057c02 */ /* 0x002fe20008000f00 */
[----:B------:R-:W-:Y:S01]  /*5d30*/  IMAD.U32 R4, RZ, RZ, UR8 ;  /* 0x00000008ff047e24 */ /* 0x000fe2000f8e00ff */
[----:B----4-:R-:W-:Y:S01]  /*5d40*/  MOV R7, UR7 ;  /* 0x0000000700077c02 */ /* 0x010fe20008000f00 */
[----:B------:R-:W-:Y:S01]  /*5d50*/  IMAD.U32 R6, RZ, RZ, UR6 ;  /* 0x00000006ff067e24 */ /* 0x000fe2000f8e00ff */
[----:B--2---:R-:W-:Y:S01]  /*5d60*/  MOV R11, UR5 ;  /* 0x00000005000b7c02 */ /* 0x004fe20008000f00 */
[----:B------:R-:W-:Y:S02]  /*5d70*/  IMAD.U32 R10, RZ, RZ, UR4 ;  /* 0x00000004ff0a7e24 */ /* 0x000fe4000f8e00ff */
[----:B------:R-:W-:Y:S07]  /*5d80*/  LEPC R20, `(.L_x_109) ;  /* 0x000000001014794e */ /* 0x000fee0000000000 */
[----:B---3-5:R-:W-:Y:S05]  /*5d90*/  CALL.ABS.NOINC R14 ;  /* 0x000000000e007343 */ /* 0x028fea0003c00000 */
.L_x_109:
[----:B------:R-:W1:Y:S01]  /*5da0*/  LDCU.64 UR8, c[0x4][0x80] ;  /* 0x01001000ff0877ac */ /* 0x000e620008000a00 */
[----:B------:R-:W2:Y:S01]  /*5db0*/  LDC.64 R2, c[0x4][R2] ;  /* 0x0100000002027b82 */ /* 0x000ea20000000a00 */
[----:B------:R-:W-:Y:S02]  /*5dc0*/  HFMA2 R12, -RZ, RZ, 0, 5.9604644775390625e-08 ;  /* 0x00000001ff0c7431 */ /* 0x000fe400000001ff */
[----:B------:R-:W-:Y:S02]  /*5dd0*/  IMAD.MOV.U32 R8, RZ, RZ, 0x70 ;  /* 0x00000070ff087424 */ /* 0x000fe400078e00ff */
[----:B------:R-:W-:Y:S01]  /*5de0*/  IMAD.MOV.U32 R13, RZ, RZ, RZ ;  /* 0x000000ffff0d7224 */ /* 0x000fe200078e00ff */
[----:B------:R-:W3:Y:S01]  /*5df0*/  LDCU.64 UR6, c[0x4][0x88] ;  /* 0x01001100ff0677ac */ /* 0x000ee20008000a00 */
[----:B------:R-:W4:Y:S01]  /*5e00*/  LDCU.64 UR4, c[0x4][0x8] ;  /* 0x01000100ff0477ac */ /* 0x000f220008000a00 */
[----:B-1----:R-:W-:Y:S02]  /*5e10*/  MOV R4, UR8 ;  /* 0x0000000800047c02 */ /* 0x002fe40008000f00 */
[----:B------:R-:W-:Y:S02]  /*5e20*/  MOV R5, UR9 ;  /* 0x0000000900057c02 */ /* 0x000fe40008000f00 */
[----:B---3--:R-:W-:Y:S01]  /*5e30*/  MOV R7, UR7 ;  /* 0x0000000700077c02 */ /* 0x008fe20008000f00 */
[----:B------:R-:W-:Y:S01]  /*5e40*/  IMAD.U32 R6, RZ, RZ, UR6 ;  /* 0x00000006ff067e24 */ /* 0x000fe2000f8e00ff */
[----:B----4-:R-:W-:Y:S01]  /*5e50*/  MOV R11, UR5 ;  /* 0x00000005000b7c02 */ /* 0x010fe20008000f00 */
[----:B------:R-:W-:Y:S02]  /*5e60*/  IMAD.U32 R10, RZ, RZ, UR4 ;  /* 0x00000004ff0a7e24 */ /* 0x000fe4000f8e00ff */
[----:B------:R-:W-:Y:S07]  /*5e70*/  LEPC R20, `(.L_x_108) ;  /* 0x000000001014794e */ /* 0x000fee0000000000 */
[----:B--2---:R-:W-:Y:S05]  /*5e80*/  CALL.ABS.NOINC R2 ;  /* 0x0000000002007343 */ /* 0x004fea0003c00000 */
.L_x_108:
[----:B------:R-:W-:Y:S05]  /*5e90*/  BSYNC.RECONVERGENT B6 ;  /* 0x0000000000067941 */ /* 0x000fea0003800200 */
.L_x_107:
[----:B------:R-:W-:Y:S02]  /*5ea0*/  ISETP.NE.U32.AND P0, PT, RZ, UR38, PT ;  /* 0x00000026ff007c0c */ /* 0x000fe4000bf05070 */
[C---:B------:R-:W-:Y:S02]  /*5eb0*/  ISETP.NE.U32.AND P2, PT, R92.reuse, RZ, PT ;  /* 0x000000ff5c00720c */ /* 0x040fe40003f45070 */
[----:B------:R-:W-:Y:S02]  /*5ec0*/  ISETP.NE.U32.AND P4, PT, R92, RZ, PT ;  /* 0x000000ff5c00720c */ /* 0x000fe40003f85070 */
[----:B------:R-:W-:Y:S02]  /*5ed0*/  ISETP.NE.AND.EX P0, PT, RZ, UR39, PT, P0 ;  /* 0x00000027ff007c0c */ /* 0x000fe4000bf05300 */
[C---:B------:R-:W-:Y:S02]  /*5ee0*/  ISETP.NE.AND.EX P2, PT, R93.reuse, RZ, PT, P2 ;  /* 0x000000ff5d00720c */ /* 0x040fe40003f45320 */
[----:B------:R-:W-:Y:S02]  /*5ef0*/  ISETP.NE.AND.EX P4, PT, R93, RZ, P0, P4 ;  /* 0x000000ff5d00720c */ /* 0x000fe40000785340 */
[----:B------:R-:W-:Y:S02]  /*5f00*/  ISETP.NE.U32.AND P5, PT, R88, RZ, PT ;  /* 0x000000ff5800720c */ /* 0x000fe40003fa5070 */
[----:B------:R-:W-:Y:S02]  /*5f10*/  ISETP.NE.U32.AND P3, PT, RZ, UR38, PT ;  /* 0x00000026ff007c0c */ /* 0x000fe4000bf65070 */
[----:B------:R-:W-:Y:S02]  /*5f20*/  PLOP3.LUT P0, PT, PT, PT, PT, 0x8, 0x80 ;  /* 0x000000000080781c */ /* 0x000fe40003f0e170 */
[----:B------:R-:W-:Y:S02]  /*5f30*/  ISETP.NE.AND.EX P5, PT, R89, RZ, PT, P5 ;  /* 0x000000ff5900720c */ /* 0x000fe40003fa5350 */
[----:B------:R-:W-:Y:S03]  /*5f40*/  ISETP.NE.AND.EX P3, PT, RZ, UR39, PT, P3 ;  /* 0x00000027ff007c0c */ /* 0x000fe6000bf65330 */
[----:B------:R-:W-:Y:S01]  /*5f50*/  @!P4 PLOP3.LUT P0, PT, P2, PT, PT, 0x80, 0x8 ;  /* 0x000000000008c81c */ /* 0x000fe2000170f070 */
[----:B------:R-:W-:Y:S01]  /*5f60*/  @!UPT UIADD3 URZ, UPT, UPT, URZ, URZ, URZ ;  /* 0x000000fffffff290 */ /* 0x000fe2000fffe0ff */
[----:B------:R-:W-:Y:S11]  /*5f70*/  @!P2 BRA `(.L_x_110) ;  /* 0x00000000002ca947 */ /* 0x000ff60003800000 */
[----:B------:R-:W-:Y:S01]  /*5f80*/  ISETP.NE.U32.AND P1, PT, R90, RZ, PT ;  /* 0x000000ff5a00720c */ /* 0x000fe20003f25070 */
[----:B------:R-:W-:Y:S03]  /*5f90*/  IMAD.MOV.U32 R98, RZ, RZ, 0x1 ;  /* 0x00000001ff627424 */ /* 0x000fe600078e00ff */
[----:B------:R-:W-:Y:S11]  /*5fa0*/  ISETP.NE.AND.EX P1, PT, R91, RZ, PT, P1 ;  /* 0x000000ff5b00720c */ /* 0x000ff60003f25310 */
[----:B------:R-:W-:Y:S02]  /*5fb0*/  @!UPT UIADD3 URZ, UPT, UPT, URZ, URZ, URZ ;  /* 0x000000fffffff290 */ /* 0x000fe4000fffe0ff */
[----:B------:R-:W1:Y:S01]  /*5fc0*/  @P1 LDC.64 R2, c[0x0][0x888] ;  /* 0x00022200ff021b82 */ /* 0x000e620000000a00 */
[----:B------:R-:W-:Y:S04]  /*5fd0*/  @P1 IMAD R0, R92, UR44, RZ ;  /* 0x0000002c5c001c24 */ /* 0x000fe8000f8e02ff */
[----:B-1----:R-:W-:Y:S04]  /*5fe0*/  @P1 IMAD.WIDE R2, R0, 0x4, R2 ;  /* 0x0000000400021825 */ /* 0x002fe800078e0202 */
[----:B------:R-:W-:Y:S01]  /*5ff0*/  HFMA2 R0, -RZ, RZ, 0, 5.9604644775390625e-08 ;  /* 0x00000001ff007431 */ /* 0x000fe200000001ff */
[----:B-----5:R1:W5:Y:S04]  /*6000*/  @P1 LDG.E R49, desc[UR46][R2.64] ;  /* 0x0000002e02311981 */ /* 0x020368000c1e1900 */
[----:B------:R-:W-:Y:S01]  /*6010*/  @!P1 PRMT R98, R0, 0x7610, R98 ;  /* 0x0000761000629816 */ /* 0x000fe20000000062 */
[----:B-1----:R-:W2:Y:S06]  /*6020*/  @!P1 LDC R49, c[0x0][0x880] ;  /* 0x00022000ff319b82 */ /* 0x002eac0000000800 */
.L_x_110:
[----:B------:R-:W-:Y:S05]  /*6030*/  @!P5 BRA `(.L_x_111) ;  /* 0x000000000020d947 */ /* 0x000fea0003800000 */
[----:B------:R-:W-:Y:S04]  /*6040*/  ISETP.NE.U32.AND P1, PT, R86, RZ, PT ;  /* 0x000000ff5600720c */ /* 0x000fe80003f25070 */
[----:B------:R-:W-:Y:S11]  /*6050*/  ISETP.NE.AND.EX P1, PT, R87, RZ, PT, P1 ;  /* 0x000000ff5700720c */ /* 0x000ff60003f25310 */
[----:B------:R-:W-:Y:S02]  /*6060*/  @!UPT UIADD3 URZ, UPT, UPT, URZ, URZ, URZ ;  /* 0x000000fffffff290 */ /* 0x000fe4000fffe0ff */
[----:B------:R-:W1:Y:S01]  /*6070*/  @P1 LDC.64 R2, c[0x0][0x8a8] ;  /* 0x00022a00ff021b82 */ /* 0x000e620000000a00 */
[----:B------:R-:W-:Y:S04]  /*6080*/  @P1 IMAD R0, R88, UR44, RZ ;  /* 0x0000002c58001c24 */ /* 0x000fe8000f8e02ff */
[----:B-1----:R-:W-:Y:S05]  /*6090*/  @P1 IMAD.WIDE R2, R0, 0x4, R2 ;  /* 0x0000000400021825 */ /* 0x002fea00078e0202 */
[----:B-----5:R1:W5:Y:S02]  /*60a0*/  @P1 LDG.E R47, desc[UR46][R2.64] ;  /* 0x0000002e022f1981 */ /* 0x020364000c1e1900 */
[----:B-1----:R-:W3:Y:S02]  /*60b0*/  @!P1 LDC R47, c[0x0][0x8a0] ;  /* 0x00022800ff2f9b82 */ /* 0x002ee40000000800 */
.L_x_111:
[----:B--2--5:R-:W-:Y:S01]  /*60c0*/  FSETP.NEU.AND P1, PT, R49, RZ, PT ;  /* 0x000000ff3100720b */ /* 0x024fe20003f2d000 */
[----:B------:R-:W1:Y:S01]  /*60d0*/  LDCU UR4, c[0x0][0x8c8] ;  /* 0x00011900ff0477ac */ /* 0x000e620008000800 */
[----:B------:R-:W-:Y:S02]  /*60e0*/  SEL R6, RZ, 0xffffffff, P3 ;  /* 0xffffffffff067807 */ /* 0x000fe40001800000 */
[----:B------:R-:W-:Y:S01]  /*60f0*/  @!P4 LOP3.LUT P3, RZ, R98, 0xff, RZ, 0xc0, !PT ;  /* 0x000000ff62ffc812 */ /* 0x000fe2000786c0ff */
[----:B------:R-:W-:Y:S01]  /*6100*/  UISETP.NE.U32.AND UP0, UPT, UR42, URZ, UPT ;  /* 0x000000ff2a00728c */ /* 0x000fe2000bf05070 */
[----:B------:R-:W-:Y:S02]  /*6110*/  @!P4 SEL R0, RZ, 0xffffffff, P1 ;  /* 0xffffffffff00c807 */ /* 0x000fe40000800000 */
[----:B------:R-:W-:Y:S01]  /*6120*/  LOP3.LUT R108, R108, 0x1, RZ, 0x3c, !PT ;  /* 0x000000016c6c7812 */ /* 0x000fe200078e3cff */
[----:B------:R-:W-:Y:S01]  /*6130*/  UISETP.NE.AND.EX UP0, UPT, UR43, URZ, UPT, UP0 ;  /* 0x000000ff2b00728c */ /* 0x000fe2000bf05300 */
[----:B------:R-:W-:Y:S04]  /*6140*/  @P0 SEL R0, R6, R0, !P3 ;  /* 0x0000000006000207 */ /* 0x000fe80005800000 */
[----:B------:R-:W-:Y:S04]  /*6150*/  @!P4 LOP3.LUT R0, R0, 0x1, RZ, 0xc0, !PT ;  /* 0x000000010000c812 */ /* 0x000fe800078ec0ff */
[----:B------:R-:W-:Y:S01]  /*6160*/  ISETP.NE.U32.OR P5, PT, R0, 0x1, P4 ;  /* 0x000000010000780c */ /* 0x000fe200027a5470 */
[----:B-1----:R-:W-:Y:S03]  /*6170*/  IMAD.U32 R2, RZ, RZ, UR4 ;  /* 0x00000004ff027e24 */ /* 0x002fe6000f8e00ff */
[----:B------:R-:W-:Y:S09]  /*6180*/  P2R R115, PR, RZ, 0x20 ;  /* 0x00000020ff737803 */ /* 0x000ff20000000000 */
[----:B------:R-:W-:Y:S01]  /*6190*/  @P5 SHF.L.U32 R7, R108, 0x1f, RZ ;  /* 0x0000001f6c075819 */ /* 0x000fe200000006ff */
[----:B------:R-:W-:Y:S06]  /*61a0*/  BRA.U !UP0, `(.L_x_112) ;  /* 0x00000001084c7547 */ /* 0x000fec000b800000 */
[----:B------:R-:W-:Y:S01]  /*61b0*/  ISETP.LE.AND P0, PT, R43, UR49, PT ;  /* 0x000000312b007c0c */ /* 0x000fe2000bf03270 */
[----:B------:R-:W-:Y:S05]  /*61c0*/  VIADD R0, R46, UR50 ;  /* 0x000000322e007c36 */ /* 0x000fea0008000000 */
[----:B------:R-:W-:Y:S01]  /*61d0*/  ISETP.GE.OR P0, PT, R0, UR36, P0 ;  /* 0x0000002400007c0c */ /* 0x000fe20008706670 */
[----:B------:R-:W-:Y:S11]  /*61e0*/  IMAD.U32 R0, RZ, RZ, UR50 ;  /* 0x00000032ff007e24 */ /* 0x000ff6000f8e00ff */
[----:B------:R-:W-:Y:S01]  /*61f0*/  @!UPT UIADD3 URZ, UPT, UPT, URZ, URZ, URZ ;  /* 0x000000fffffff290 */ /* 0x000fe2000fffe0ff */
[----:B------:R-:W-:Y:S01]  /*6200*/  @!P0 IADD3 R2, P3, PT, R46, UR50, RZ ;  /* 0x000000322e028c10 */ /* 0x000fe2000ff7e0ff */
[----:B------:R-:W1:Y:S01]  /*6210*/  @!P0 LDC.64 R4, c[0x0][0x8d0] ;  /* 0x00023400ff048b82 */ /* 0x000e620000000a00 */
[----:B------:R-:W-:Y:S02]  /*6220*/  VOTEU.ALL UP0, P0 ;  /* 0x0000000000ff7886 */ /* 0x000fe40000000000 */
[----:B------:R-:W-:Y:S03]  /*6230*/  @!P0 LEA.HI.X.SX32 R3, R0, RZ, 0x1, P3 ;  /* 0x000000ff00038211 */ /* 0x000fe600018f0eff */
[----:B------:R-:W-:Y:S06]  /*6240*/  @!UP0 USHF.R.S32.HI UR4, URZ, 0x1f, UR44 ;  /* 0x0000001fff048899 */ /* 0x000fec000801142c */
[C---:B-1----:R-:W-:Y:S02]  /*6250*/  @!P0 IMAD R0, R4.reuse, UR4, RZ ;  /* 0x0000000404008c24 */ /* 0x042fe4000f8e02ff */
[----:B------:R-:W-:Y:S04]  /*6260*/  @!P0 IMAD.WIDE.U32 R2, R4, UR44, R2 ;  /* 0x0000002c04028c25 */ /* 0x000fe8000f8e0002 */
[----:B------:R-:W-:Y:S01]  /*6270*/  @!P0 IMAD R0, R5, UR44, R0 ;  /* 0x0000002c05008c24 */ /* 0x000fe2000f8e0200 */
[C---:B------:R-:W-:Y:S04]  /*6280*/  @!P0 LEA R4, P3, R2.reuse, UR42, 0x1 ;  /* 0x0000002a02048c11 */ /* 0x040fe8000f8608ff */
[----:B------:R-:W-:Y:S04]  /*6290*/  @!P0 IADD3 R0, PT, PT, R3, R0, RZ ;  /* 0x0000000003008210 */ /* 0x000fe80007ffe0ff */
[----:B------:R-:W-:Y:S01]  /*62a0*/  @!P0 LEA.HI.X R5, R2, UR43, R0, 0x1, P3 ;  /* 0x0000002b02058c11 */ /* 0x000fe200098f0c00 */
[----:B------:R-:W-:Y:S04]  /*62b0*/  IMAD.MOV.U32 R2, RZ, RZ, RZ ;  /* 0x000000ffff027224 */ /* 0x000fe800078e00ff */
[----:B------:R-:W2:Y:S02]  /*62c0*/  @!P0 LDG.E.U16 R4, desc[UR46][R4.64] ;  /* 0x0000002e04048981 */ /* 0x000ea4000c1e1500 */
[----:B--2---:R-:W-:Y:S07]  /*62d0*/  @!P0 SHF.L.U32 R2, R4, 0x10, RZ ;  /* 0x0000001004028819 */ /* 0x004fee00000006ff */
.L_x_112:
[----:B------:R-:W1:Y:S01]  /*62e0*/  @P5 SYNCS.PHASECHK.TRANS64.TRYWAIT P3, [UR41+0x80], R7 ;  /* 0x00008007ff0055a7 */ /* 0x000e620008061129 */
[----:B------:R-:W-:Y:S01]  /*62f0*/  LEA R118, R85, UR41, 0x3 ;  /* 0x0000002955767c11 */ /* 0x000fe2000f8e18ff */
[----:B------:R-:W-:Y:S01]  /*6300*/  BSSY B1, `(.L_x_113) ;  /* 0x000002d000017945 */ /* 0x000fe20003800000 */
[----:B------:R-:W-:Y:S01]  /*6310*/  SHF.L.U32 R0, R107, 0x1f, RZ ;  /* 0x0000001f6b007819 */ /* 0x000fe200000006ff */
[----:B------:R-:W-:Y:S01]  /*6320*/  IMAD.MOV.U32 R61, RZ, RZ, 0x1 ;  /* 0x00000001ff3d7424 */ /* 0x000fe200078e00ff */
[----:B------:R-:W-:Y:S01]  /*6330*/  LOP3.LUT P4, R116, R98, 0xff, RZ, 0xc0, !PT ;  /* 0x000000ff62747812 */ /* 0x000fe2000788c0ff */
[----:B------:R-:W-:Y:S01]  /*6340*/  IMAD R51, R85, 0x80, R84 ;  /* 0x0000008055337824 */ /* 0x000fe200078e0254 */
[----:B------:R-:W-:Y:S01]  /*6350*/  SEL R3, RZ, 0xffffffff, P1 ;  /* 0xffffffffff037807 */ /* 0x000fe20000800000 */
[----:B------:R-:W-:Y:S01]  /*6360*/  IMAD R117, R112, -0x10, R110 ;  /* 0xfffffff070757824 */ /* 0x000fe200078e026e */
[----:B------:R-:W-:Y:S01]  /*6370*/  CS2R R82, SRZ ;  /* 0x0000000000527805 */ /* 0x000fe2000001ff00 */
[----:B------:R-:W-:Y:S01]  /*6380*/  IMAD.MOV.U32 R60, RZ, RZ, RZ ;  /* 0x000000ffff3c7224 */ /* 0x000fe200078e00ff */
[----:B------:R-:W-:Y:S02]  /*6390*/  @P2 SEL R3, R6, R3, !P4 ;  /* 0x0000000306032207 */ /* 0x000fe40006000000 */
[----:B------:R-:W-:Y:S02]  /*63a0*/  CS2R R80, SRZ ;  /* 0x0000000000507805 */ /* 0x000fe4000001ff00 */
[----:B------:R-:W-:Y:S02]  /*63b0*/  CS2R R74, SRZ ;  /* 0x00000000004a7805 */ /* 0x000fe4000001ff00 */
[----:B------:R-:W-:Y:S02]  /*63c0*/  CS2R R72, SRZ ;  /* 0x0000000000487805 */ /* 0x000fe4000001ff00 */
[----:B------:R-:W-:Y:S01]  /*63d0*/  LOP3.LUT R3, R3, 0x1, RZ, 0xc0, !PT ;  /* 0x0000000103037812 */ /* 0x000fe200078ec0ff */
[----:B------:R2:W4:Y:S01]  /*63e0*/  SYNCS.PHASECHK.TRANS64.TRYWAIT P0, [R118+URZ+0xf0], R0 ;  /* 0x0000f000760075a7 */ /* 0x00052200080011ff */
[----:B------:R-:W-:Y:S02]  /*63f0*/  CS2R R66, SRZ ;  /* 0x0000000000427805 */ /* 0x000fe4000001ff00 */
[----:B------:R-:W-:Y:S02]  /*6400*/  CS2R R64, SRZ ;  /* 0x0000000000407805 */ /* 0x000fe4000001ff00 */
[----:B------:R-:W-:Y:S02]  /*6410*/  ISETP.NE.U32.AND P1, PT, R3, 0x1, PT ;  /* 0x000000010300780c */ /* 0x000fe40003f25070 */
[----:B------:R-:W-:Y:S02]  /*6420*/  CS2R R58, SRZ ;  /* 0x00000000003a7805 */ /* 0x000fe4000001ff00 */
[----:B------:R-:W-:Y:S02]  /*6430*/  CS2R R56, SRZ ;  /* 0x0000000000387805 */ /* 0x000fe4000001ff00 */
[----:B------:R-:W-:Y:S02]  /*6440*/  P2R R62, PR, RZ, 0x2 ;  /* 0x00000002ff3e7803 */ /* 0x000fe40000000000 */
[----:B-1----:R-:W-:Y:S01]  /*6450*/  @P5 SEL R61, RZ, 0x1, !P3 ;  /* 0x00000001ff3d5807 */ /* 0x002fe20005800000 */
[----:B--2---:R-:W-:Y:S06]  /*6460*/  @!P5 BRA `(.L_x_114) ;  /* 0x000000000058d947 */ /* 0x004fec0003800000 */
[----:B------:R-:W-:Y:S01]  /*6470*/  IMAD.MOV.U32 R83, RZ, RZ, RZ ;  /* 0x000000ffff537224 */ /* 0x000fe200078e00ff */
[----:B------:R-:W-:Y:S01]  /*6480*/  ISETP.NE.AND P1, PT, R61, RZ, PT ;  /* 0x000000ff3d00720c */ /* 0x000fe20003f25270 */
[----:B------:R-:W-:Y:S01]  /*6490*/  BSSY B0, `(.L_x_115) ;  /* 0x000000c000007945 */ /* 0x000fe20003800000 */
[----:B------:R-:W-:Y:S02]  /*64a0*/  CS2R R58, SRZ ;  /* 0x00000000003a7805 */ /* 0x000fe4000001ff00 */
[----:B------:R-:W-:Y:S02]  /*64b0*/  CS2R R56, SRZ ;  /* 0x0000000000387805 */ /* 0x000fe4000001ff00 */
[----:B------:R-:W-:Y:S02]  /*64c0*/  CS2R R66, SRZ ;  /* 0x0000000000427805 */ /* 0x000fe4000001ff00 */
[----:B------:R-:W-:Y:S02]  /*64d0*/  CS2R R64, SRZ ;  /* 0x0000000000407805 */ /* 0x000fe4000001ff00 */
[----:B------:R-:W-:Y:S02]  /*64e0*/  CS2R R74, SRZ ;  /* 0x00000000004a7805 */ /* 0x000fe4000001ff00 */
[----:B------:R-:W-:Y:S02]  /*64f0*/  CS2R R72, SRZ ;  /* 0x0000000000487805 */ /* 0x000fe4000001ff00 */
[----:B------:R-:W-:Y:S01]  /*6500*/  CS2R R80, SRZ ;  /* 0x0000000000507805 */ /* 0x000fe2000001ff00 */
[----:B------:R-:W-:Y:S06]  /*6510*/  @P1 BRA `(.L_x_116) ;  /* 0x00000000000c1947 */ /* 0x000fec0003800000 */
[----:B------:R-:W-:Y:S04]  /*6520*/  SHF.L.U32 R4, R108, 0x1f, RZ ;  /* 0x0000001f6c047819 */ /* 0x000fe800000006ff */
[----:B------:R-:W1:Y:S02]  /*6530*/  SYNCS.PHASECHK.TRANS64.TRYWAIT P1, [UR41+0x80], R4 ;  /* 0x00008004ff0075a7 */ /* 0x000e640008021129 */
[----:B-1----:R-:W-:Y:S05]  /*6540*/  @!P1 BRA `(.L_x_117) ;  /* 0x0000004000189947 */ /* 0x002fea0003800000 */
.L_x_116:
[----:B------:R-:W-:Y:S05]  /*6550*/  BSYNC B0 ;  /* 0x0000000000007941 */ /* 0x000fea0003800000 */
.L_x_115:
[----:B------:R-:W-:Y:S01]  /*6560*/  ISETP.NE.AND P1, PT, R62, RZ, PT ;  /* 0x000000ff3e00720c */ /* 0x000fe20003f25270 */
[----:B------:R-:W-:Y:S11]  /*6570*/  HFMA2 R60, -RZ, RZ, 0, 5.9604644775390625e-08 ;  /* 0x00000001ff3c7431 */ /* 0x000ff600000001ff */
[----:B------:R-:W-:Y:S01]  /*6580*/  @!UPT UIADD3 URZ, UPT, UPT, URZ, URZ, URZ ;  /* 0x000000fffffff290 */ /* 0x000fe2000fffe0ff */
[----:B------:R2:W1:Y:S04]  /*6590*/  @P1 LDS.128 R56, [R111] ;  /* 0x000000006f381984 */ /* 0x0004680000000c00 */
[----:B------:R2:W1:Y:S04]  /*65a0*/  @P1 LDS.128 R64, [R110+0x10] ;  /* 0x000010006e401984 */ /* 0x0004680000000c00 */
[----:B------:R2:W1:Y:S04]  /*65b0*/  @P1 LDS.128 R72, [R109+0x20] ;  /* 0x000020006d481984 */ /* 0x0004680000000c00 */
[----:B------:R2:W1:Y:S02]  /*65c0*/  @P1 LDS.128 R80, [R117+0x30] ;  /* 0x0000300075501984 */ /* 0x0004640000000c00 */
.L_x_114:
[----:B------:R-:W-:Y:S05]  /*65d0*/  BSYNC B1 ;  /* 0x0000000000017941 */ /* 0x000fea0003800000 */
.L_x_113:
[----:B-1----:R-:W-:Y:S04]  /*65e0*/  SHF.R.U32.HI R3, RZ, 0x15, R51 ;  /* 0x00000015ff037819 */ /* 0x002fe80000011633 */
[----:B------:R-:W-:Y:S01]  /*65f0*/  LOP3.LUT P1, RZ, R3, 0x3, R102, 0x48, !PT ;  /* 0x0000000303ff7812 */ /* 0x000fe20007824866 */
[----:B------:R-:W-:Y:S01]  /*6600*/  @!UPT UIADD3 URZ, UPT, UPT, URZ, URZ, URZ ;  /* 0x000000fffffff290 */ /* 0x000fe2000fffe0ff */
[----:B----4-:R-:W-:Y:S11]  /*6610*/  @P0 BRA `(.L_x_118) ;  /* 0x0000000000080947 */ /* 0x010ff60003800000 */
[----:B------:R-:W1:Y:S02]  /*6620*/  SYNCS.PHASECHK.TRANS64.TRYWAIT P0, [R118+URZ+0xf0], R0 ;  /* 0x0000f000760075a7 */ /* 0x000e6400080011ff */
[----:B-1----:R-:W-:Y:S05]  /*6630*/  @!P0 BRA `(.L_x_119) ;  /* 0x0000003c00f48947 */ /* 0x002fea0003800000 */
.L_x_118:
[----:B------:R-:W-:Y:S05]  /*6640*/  @!P1 BRA `(.L_x_120) ;  /* 0x0000000000409947 */ /* 0x000fea0003800000 */
[----:B------:R-:W4:Y:S01]  /*6650*/  LDCU.64 UR8, c[0x4][0x70] ;  /* 0x01000e00ff0877ac */ /* 0x000f220008000a00 */
[----:B------:R-:W-:Y:S01]  /*6660*/  MOV R15, 0x0 ;  /* 0x00000000000f7802 */ /* 0x000fe20000000f00 */
[----:B------:R-:W-:Y:S02]  /*6670*/  HFMA2 R12, -RZ, RZ, 0, 5.9604644775390625e-08 ;  /* 0x00000001ff0c7431 */ /* 0x000fe400000001ff */
[----:B------:R-:W-:Y:S02]  /*6680*/  IMAD.MOV.U32 R8, RZ, RZ, 0x192 ;  /* 0x00000192ff087424 */ /* 0x000fe400078e00ff */
[----:B------:R-:W-:Y:S01]  /*6690*/  IMAD.MOV.U32 R13, RZ, RZ, RZ ;  /* 0x000000ffff0d7224 */ /* 0x000fe200078e00ff */
[----:B------:R-:W5:Y:S01]  /*66a0*/  LDCU.64 UR6, c[0x4][0x78] ;  /* 0x01000f00ff0677ac */ /* 0x000f620008000a00 */
[----:B------:R-:W1:Y:S01]  /*66b0*/  LDC.64 R14, c[0x4][R15] ;  /* 0x010000000f0e7b82 */ /* 0x000e620000000a00 */
[----:B------:R-:W2:Y:S01]  /*66c0*/  LDCU.64 UR4, c[0x4][0x10] ;  /* 0x01000200ff0477ac */ /* 0x000ea20008000a00 */
[----:B----4-:R-:W-:Y:S01]  /*66d0*/  MOV R5, UR9 ;  /* 0x0000000900057c02 */ /* 0x010fe20008000f00 */
[----:B------:R-:W-:Y:S01]  /*66e0*/  IMAD.U32 R4, RZ, RZ, UR8 ;  /* 0x00000008ff047e24 */ /* 0x000fe2000f8e00ff */
[----:B-----5:R-:W-:Y:S01]  /*66f0*/  MOV R7, UR7 ;  /* 0x0000000700077c02 */ /* 0x020fe20008000f00 */
[----:B------:R-:W-:Y:S01]  /*6700*/  IMAD.U32 R6, RZ, RZ, UR6 ;  /* 0x00000006ff067e24 */ /* 0x000fe2000f8e00ff */
[----:B--2---:R-:W-:Y:S01]  /*6710*/  MOV R11, UR5 ;  /* 0x00000005000b7c02 */ /* 0x004fe20008000f00 */
[----:B------:R-:W-:Y:S02]  /*6720*/  IMAD.U32 R10, RZ, RZ, UR4 ;  /* 0x00000004ff0a7e24 */ /* 0x000fe4000f8e00ff */
[----:B------:R-:W-:Y:S07]  /*6730*/  LEPC R20, `(.L_x_120) ;  /* 0x000000001014794e */ /* 0x000fee0000000000 */
[----:B-1-3--:R-:W-:Y:S05]  /*6740*/  CALL.ABS.NOINC R14 ;  /* 0x000000000e007343 */ /* 0x00afea0003c00000 */
.L_x_120:
[C---:B------:R-:W-:Y:S01]  /*6750*/  SHF.L.U32 R48, R56.reuse, 0x10, RZ ;  /* 0x0000001038307819 */ /* 0x040fe200000006ff */
[----:B------:R-:W-:Y:S05]  /*6760*/  WARPSYNC.ALL ;  /* 0x0000000000007948 */ /* 0x000fea0003800000 */
[----:B------:R-:W-:Y:S01]  /*6770*/  R2UR UR4, R51 ;  /* 0x00000000330472ca */ /* 0x000fe200000e0000 */
[----:B------:R-:W-:Y:S01]  /*6780*/  BSSY.RECONVERGENT B0, `(.L_x_121) ;  /* 0x0000088000007945 */ /* 0x000fe20003800200 */
[----:B------:R-:W-:Y:S02]  /*6790*/  LOP3.LUT R50, R56, 0xffff0000, RZ, 0xc0, !PT ;  /* 0xffff000038327812 */ /* 0x000fe400078ec0ff */
[----:B------:R-:W-:Y:S09]  /*67a0*/  ISETP.NE.AND P0, PT, R104, RZ, PT ;  /* 0x000000ff6800720c */ /* 0x000ff20003f05270 */
[----:B------:R-:W1:Y:S02]  /*67b0*/  LDTM.x32 R4, tmem[UR4] ;  /* 0x00000004000479ee */ /* 0x000e6400082c0000 */
[C-C-:B-1-3--:R-:W-:Y:S01]  /*67c0*/  FFMA R0, R47.reuse, R4, R2.reuse ;  /* 0x000000042f007223 */ /* 0x14afe20000000002 */
[C-C-:B------:R-:W-:Y:S01]  /*67d0*/  FFMA R3, R47.reuse, R5, R2.reuse ;  /* 0x000000052f037223 */ /* 0x140fe20000000002 */
        /* <DEDUP_REMOVED lines=26> */
[--C-:B------:R-:W-:Y:S01]  /*6980*/  FFMA R28, R47, R32, R2.reuse ;  /* 0x000000202f1c7223 */ /* 0x100fe20000000002 */
[----:B------:R-:W-:Y:S01]  /*6990*/  SHF.L.U32 R32, R57, 0x10, RZ ;  /* 0x0000001039207819 */ /* 0x000fe200000006ff */
[--C-:B------:R-:W-:Y:S01]  /*69a0*/  FFMA R29, R47, R33, R2.reuse ;  /* 0x000000212f1d7223 */ /* 0x100fe20000000002 */
[----:B------:R-:W-:Y:S01]  /*69b0*/  LOP3.LUT R33, R57, 0xffff0000, RZ, 0xc0, !PT ;  /* 0xffff000039217812 */ /* 0x000fe200078ec0ff */
[C-C-:B------:R-:W-:Y:S01]  /*69c0*/  FFMA R34, R47.reuse, R34, R2.reuse ;  /* 0x000000222f227223 */ /* 0x140fe20000000002 */
[----:B------:R-:W-:Y:S01]  /*69d0*/  FFMA R35, R47, R35, R2 ;  /* 0x000000232f237223 */ /* 0x000fe20000000002 */
[C---:B------:R-:W-:Y:S01]  /*69e0*/  FFMA R0, R49.reuse, R48, R0 ;  /* 0x0000003031007223 */ /* 0x040fe20000000000 */
[C---:B------:R-:W-:Y:S01]  /*69f0*/  SHF.L.U32 R48, R58.reuse, 0x10, RZ ;  /* 0x000000103a307819 */ /* 0x040fe200000006ff */
[C---:B------:R-:W-:Y:S01]  /*6a00*/  FFMA R3, R49.reuse, R50, R3 ;  /* 0x0000003231037223 */ /* 0x040fe20000000003 */
[C---:B------:R-:W-:Y:S01]  /*6a10*/  FFMA R6, R49.reuse, R32, R6 ;  /* 0x0000002031067223 */ /* 0x040fe20000000006 */
[----:B------:R-:W-:Y:S01]  /*6a20*/  LOP3.LUT R32, R58, 0xffff0000, RZ, 0xc0, !PT ;  /* 0xffff00003a207812 */ /* 0x000fe200078ec0ff */
[C---:B------:R-:W-:Y:S01]  /*6a30*/  FFMA R7, R49.reuse, R33, R7 ;  /* 0x0000002131077223 */ /* 0x040fe20000000007 */
[----:B------:R-:W-:Y:S01]  /*6a40*/  FFMA R4, R49, R48, R4 ;  /* 0x0000003031047223 */ /* 0x000fe20000000004 */
[----:B------:R-:W-:Y:S02]  /*6a50*/  F2FP.BF16.F32.PACK_AB R52, R3, R0 ;  /* 0x000000000334723e */ /* 0x000fe400000010ff */
[----:B------:R-:W-:Y:S01]  /*6a60*/  SHF.L.U32 R0, R59, 0x10, RZ ;  /* 0x000000103b007819 */ /* 0x000fe200000006ff */
[----:B------:R-:W-:Y:S01]  /*6a70*/  FFMA R5, R49, R32, R5 ;  /* 0x0000002031057223 */ /* 0x000fe20000000005 */
[----:B------:R-:W-:Y:S02]  /*6a80*/  LOP3.LUT R3, R59, 0xffff0000, RZ, 0xc0, !PT ;  /* 0xffff00003b037812 */ /* 0x000fe400078ec0ff */
[----:B------:R-:W-:Y:S01]  /*6a90*/  F2FP.BF16.F32.PACK_AB R53, R7, R6 ;  /* 0x000000060735723e */ /* 0x000fe200000010ff */
[C---:B------:R-:W-:Y:S01]  /*6aa0*/  FFMA R10, R49.reuse, R0, R10 ;  /* 0x00000000310a7223 */ /* 0x040fe2000000000a */
[C---:B------:R-:W-:Y:S01]  /*6ab0*/  SHF.L.U32 R0, R64.reuse, 0x10, RZ ;  /* 0x0000001040007819 */ /* 0x040fe200000006ff */
[----:B------:R-:W-:Y:S01]  /*6ac0*/  FFMA R11, R49, R3, R11 ;  /* 0x00000003310b7223 */ /* 0x000fe2000000000b */
[----:B------:R-:W-:Y:S02]  /*6ad0*/  F2FP.BF16.F32.PACK_AB R54, R5, R4 ;  /* 0x000000040536723e */ /* 0x000fe400000010ff */
[----:B------:R-:W-:Y:S01]  /*6ae0*/  LOP3.LUT R3, R64, 0xffff0000, RZ, 0xc0, !PT ;  /* 0xffff000040037812 */ /* 0x000fe200078ec0ff */
[----:B------:R-:W-:Y:S01]  /*6af0*/  FFMA R8, R49, R0, R8 ;  /* 0x0000000031087223 */ /* 0x000fe20000000008 */
[C---:B------:R-:W-:Y:S02]  /*6b00*/  SHF.L.U32 R4, R65.reuse, 0x10, RZ ;  /* 0x0000001041047819 */ /* 0x040fe400000006ff */
[----:B------:R-:W-:Y:S01]  /*6b10*/  LOP3.LUT R0, R65, 0xffff0000, RZ, 0xc0, !PT ;  /* 0xffff000041007812 */ /* 0x000fe200078ec0ff */
[C---:B------:R-:W-:Y:S01]  /*6b20*/  FFMA R9, R49.reuse, R3, R9 ;  /* 0x0000000331097223 */ /* 0x040fe20000000009 */
[C---:B------:R-:W-:Y:S01]  /*6b30*/  SHF.L.U32 R3, R66.reuse, 0x10, RZ ;  /* 0x0000001042037819 */ /* 0x040fe200000006ff */
[----:B------:R-:W-:Y:S01]  /*6b40*/  FFMA R14, R49, R4, R14 ;  /* 0x00000004310e7223 */ /* 0x000fe2000000000e */
[----:B------:R-:W-:Y:S01]  /*6b50*/  SHF.L.U32 R4, R67, 0x10, RZ ;  /* 0x0000001043047819 */ /* 0x000fe200000006ff */
[C---:B------:R-:W-:Y:S01]  /*6b60*/  FFMA R15, R49.reuse, R0, R15 ;  /* 0x00000000310f7223 */ /* 0x040fe2000000000f */
[----:B------:R-:W-:Y:S01]  /*6b70*/  LOP3.LUT R0, R66, 0xffff0000, RZ, 0xc0, !PT ;  /* 0xffff000042007812 */ /* 0x000fe200078ec0ff */
[----:B------:R-:W-:Y:S01]  /*6b80*/  FFMA R12, R49, R3, R12 ;  /* 0x00000003310c7223 */ /* 0x000fe2000000000c */
[C---:B------:R-:W-:Y:S02]  /*6b90*/  SHF.L.U32 R3, R72.reuse, 0x10, RZ ;  /* 0x0000001048037819 */ /* 0x040fe400000006ff */
[----:B------:R-:W-:Y:S01]  /*6ba0*/  F2FP.BF16.F32.PACK_AB R55, R11, R10 ;  /* 0x0000000a0b37723e */ /* 0x000fe200000010ff */
[----:B------:R-:W-:Y:S01]  /*6bb0*/  FFMA R13, R49, R0, R13 ;  /* 0x00000000310d7223 */ /* 0x000fe2000000000d */
[----:B------:R-:W-:Y:S01]  /*6bc0*/  LOP3.LUT R0, R67, 0xffff0000, RZ, 0xc0, !PT ;  /* 0xffff000043007812 */ /* 0x000fe200078ec0ff */
[----:B------:R-:W-:Y:S01]  /*6bd0*/  FFMA R18, R49, R4, R18 ;  /* 0x0000000431127223 */ /* 0x000fe20000000012 */
[----:B------:R-:W-:Y:S01]  /*6be0*/  LOP3.LUT R4, R72, 0xffff0000, RZ, 0xc0, !PT ;  /* 0xffff000048047812 */ /* 0x000fe200078ec0ff */
[----:B------:R1:W-:Y:S01]  /*6bf0*/  STS.128 [R111], R52 ;  /* 0x000000346f007388 */ /* 0x0003e20000000c00 */
[----:B------:R-:W-:Y:S01]  /*6c00*/  F2FP.BF16.F32.PACK_AB R8, R9, R8 ;  /* 0x000000080908723e */ /* 0x000fe200000010ff */
[----:B------:R-:W-:Y:S01]  /*6c10*/  FFMA R19, R49, R0, R19 ;  /* 0x0000000031137223 */ /* 0x000fe20000000013 */
[----:B------:R-:W-:Y:S01]  /*6c20*/  SHF.L.U32 R0, R73, 0x10, RZ ;  /* 0x0000001049007819 */ /* 0x000fe200000006ff */
[----:B------:R-:W-:Y:S01]  /*6c30*/  FFMA R16, R49, R3, R16 ;  /* 0x0000000331107223 */ /* 0x000fe20000000010 */
[----:B------:R-:W-:Y:S01]  /*6c40*/  LOP3.LUT R3, R73, 0xffff0000, RZ, 0xc0, !PT ;  /* 0xffff000049037812 */ /* 0x000fe200078ec0ff */
[----:B------:R-:W-:Y:S01]  /*6c50*/  FFMA R17, R49, R4, R17 ;  /* 0x0000000431117223 */ /* 0x000fe20000000011 */
[----:B------:R-:W-:Y:S01]  /*6c60*/  SHF.L.U32 R4, R75, 0x10, RZ ;  /* 0x000000104b047819 */ /* 0x000fe200000006ff */
[C---:B------:R-:W-:Y:S01]  /*6c70*/  FFMA R22, R49.reuse, R0, R22 ;  /* 0x0000000031167223 */ /* 0x040fe20000000016 */
[C---:B------:R-:W-:Y:S01]  /*6c80*/  SHF.L.U32 R0, R74.reuse, 0x10, RZ ;  /* 0x000000104a007819 */ /* 0x040fe200000006ff */
[----:B------:R-:W-:Y:S01]  /*6c90*/  FFMA R23, R49, R3, R23 ;  /* 0x0000000331177223 */ /* 0x000fe20000000017 */
[----:B------:R-:W-:Y:S02]  /*6ca0*/  LOP3.LUT R3, R74, 0xffff0000, RZ, 0xc0, !PT ;  /* 0xffff00004a037812 */ /* 0x000fe400078ec0ff */
[----:B------:R-:W-:Y:S01]  /*6cb0*/  F2FP.BF16.F32.PACK_AB R9, R15, R14 ;  /* 0x0000000e0f09723e */ /* 0x000fe200000010ff */
[----:B------:R-:W-:Y:S01]  /*6cc0*/  FFMA R20, R49, R0, R20 ;  /* 0x0000000031147223 */ /* 0x000fe20000000014 */
[----:B------:R-:W-:Y:S01]  /*6cd0*/  LOP3.LUT R0, R75, 0xffff0000, RZ, 0xc0, !PT ;  /* 0xffff00004b007812 */ /* 0x000fe200078ec0ff */
[C---:B------:R-:W-:Y:S01]  /*6ce0*/  FFMA R21, R49.reuse, R3, R21 ;  /* 0x0000000331157223 */ /* 0x040fe20000000015 */
[C---:B------:R-:W-:Y:S01]  /*6cf0*/  FFMA R26, R49.reuse, R4, R26 ;  /* 0x00000004311a7223 */ /* 0x040fe2000000001a */
[C---:B------:R-:W-:Y:S02]  /*6d00*/  SHF.L.U32 R3, R80.reuse, 0x10, RZ ;  /* 0x0000001050037819 */ /* 0x040fe400000006ff */
[----:B------:R-:W-:Y:S01]  /*6d10*/  FFMA R27, R49, R0, R27 ;  /* 0x00000000311b7223 */ /* 0x000fe2000000001b */
[----:B------:R-:W-:Y:S02]  /*6d20*/  LOP3.LUT R0, R80, 0xffff0000, RZ, 0xc0, !PT ;  /* 0xffff000050007812 */ /* 0x000fe400078ec0ff */
[----:B------:R-:W-:Y:S01]  /*6d30*/  SHF.L.U32 R4, R81, 0x10, RZ ;  /* 0x0000001051047819 */ /* 0x000fe200000006ff */
[----:B------:R-:W-:Y:S01]  /*6d40*/  FFMA R24, R49, R3, R24 ;  /* 0x0000000331187223 */ /* 0x000fe20000000018 */
[----:B------:R-:W-:Y:S01]  /*6d50*/  F2FP.BF16.F32.PACK_AB R10, R13, R12 ;  /* 0x0000000c0d0a723e */ /* 0x000fe200000010ff */
[----:B------:R-:W-:Y:S01]  /*6d60*/  FFMA R25, R49, R0, R25 ;  /* 0x0000000031197223 */ /* 0x000fe20000000019 */
[----:B------:R-:W-:Y:S01]  /*6d70*/  F2FP.BF16.F32.PACK_AB R11, R19, R18 ;  /* 0x00000012130b723e */ /* 0x000fe200000010ff */
[----:B------:R-:W-:Y:S01]  /*6d80*/  FFMA R30, R49, R4, R30 ;  /* 0x00000004311e7223 */ /* 0x000fe2000000001e */
[----:B------:R-:W-:Y:S02]  /*6d90*/  LOP3.LUT R0, R81, 0xffff0000, RZ, 0xc0, !PT ;  /* 0xffff000051007812 */ /* 0x000fe400078ec0ff */
[C---:B------:R-:W-:Y:S01]  /*6da0*/  SHF.L.U32 R3, R82.reuse, 0x10, RZ ;  /* 0x0000001052037819 */ /* 0x040fe200000006ff */
[----:B------:R1:W-:Y:S01]  /*6db0*/  STS.128 [R110+0x10], R8 ;  /* 0x000010086e007388 */ /* 0x0003e20000000c00 */
[----:B------:R-:W-:Y:S01]  /*6dc0*/  LOP3.LUT R4, R82, 0xffff0000, RZ, 0xc0, !PT ;  /* 0xffff000052047812 */ /* 0x000fe200078ec0ff */
[----:B------:R-:W-:Y:S01]  /*6dd0*/  FFMA R31, R49, R0, R31 ;  /* 0x00000000311f7223 */ /* 0x000fe2000000001f */
[----:B------:R-:W-:Y:S01]  /*6de0*/  SHF.L.U32 R5, R83, 0x10, RZ ;  /* 0x0000001053057819 */ /* 0x000fe200000006ff */
[----:B------:R-:W-:Y:S01]  /*6df0*/  FFMA R28, R49, R3, R28 ;  /* 0x00000003311c7223 */ /* 0x000fe2000000001c */
[----:B------:R-:W-:Y:S01]  /*6e00*/  LOP3.LUT R6, R83, 0xffff0000, RZ, 0xc0, !PT ;  /* 0xffff000053067812 */ /* 0x000fe200078ec0ff */
[----:B------:R-:W-:Y:S01]  /*6e10*/  FFMA R29, R49, R4, R29 ;  /* 0x00000004311d7223 */ /* 0x000fe2000000001d */
[----:B------:R-:W-:Y:S01]  /*6e20*/  F2FP.BF16.F32.PACK_AB R16, R17, R16 ;  /* 0x000000101110723e */ /* 0x000fe200000010ff */
[----:B------:R-:W-:Y:S01]  /*6e30*/  FFMA R34, R49, R5, R34 ;  /* 0x0000000531227223 */ /* 0x000fe20000000022 */
[----:B------:R-:W-:Y:S01]  /*6e40*/  F2FP.BF16.F32.PACK_AB R17, R23, R22 ;  /* 0x000000161711723e */ /* 0x000fe200000010ff */
[----:B------:R-:W-:Y:S01]  /*6e50*/  FFMA R35, R49, R6, R35 ;  /* 0x0000000631237223 */ /* 0x000fe20000000023 */
[----:B------:R-:W-:Y:S02]  /*6e60*/  F2FP.BF16.F32.PACK_AB R18, R21, R20 ;  /* 0x000000141512723e */ /* 0x000fe400000010ff */
[----:B------:R-:W-:Y:S02]  /*6e70*/  F2FP.BF16.F32.PACK_AB R19, R27, R26 ;  /* 0x0000001a1b13723e */ /* 0x000fe400000010ff */
[----:B------:R-:W-:Y:S02]  /*6e80*/  F2FP.BF16.F32.PACK_AB R24, R25, R24 ;  /* 0x000000181918723e */ /* 0x000fe400000010ff */
[----:B------:R-:W-:Y:S01]  /*6e90*/  F2FP.BF16.F32.PACK_AB R25, R31, R30 ;  /* 0x0000001e1f19723e */ /* 0x000fe200000010ff */
[----:B------:R1:W-:Y:S01]  /*6ea0*/  STS.128 [R109+0x20], R16 ;  /* 0x000020106d007388 */ /* 0x0003e20000000c00 */
[----:B------:R-:W-:Y:S02]  /*6eb0*/  F2FP.BF16.F32.PACK_AB R26, R29, R28 ;  /* 0x0000001c1d1a723e */ /* 0x000fe400000010ff */
[----:B------:R-:W-:Y:S05]  /*6ec0*/  F2FP.BF16.F32.PACK_AB R27, R35, R34 ;  /* 0x00000022231b723e */ /* 0x000fea00000010ff */
[----:B------:R1:W-:Y:S01]  /*6ed0*/  STS.128 [R117+0x30], R24 ;  /* 0x0000301875007388 */ /* 0x0003e20000000c00 */
[----:B------:R-:W-:Y:S01]  /*6ee0*/  @!PT LDS RZ, [RZ] ;  /* 0x00000000fffff984 */ /* 0x000fe20000000800 */
[----:B------:R-:W-:Y:S01]  /*6ef0*/  @!PT LDS RZ, [RZ] ;  /* 0x00000000fffff984 */ /* 0x000fe20000000800 */
[----:B------:R-:W-:Y:S01]  /*6f00*/  @!PT LDS RZ, [RZ] ;  /* 0x00000000fffff984 */ /* 0x000fe20000000800 */
[----:B------:R-:W-:Y:S01]  /*6f10*/  @!PT LDS RZ, [RZ] ;  /* 0x00000000fffff984 */ /* 0x000fe20000000800 */
[----:B------:R3:W-:Y:S07]  /*6f20*/  MEMBAR.ALL.CTA ;  /* 0x0000000000007992 */ /* 0x0007ee0000008000 */
[----:B---3--:R-:W3:Y:S02]  /*6f30*/  FENCE.VIEW.ASYNC.S ;  /* 0x00000000000073c6 */ /* 0x008ee40000000000 */
[----:B---3--:R-:W-:Y:S06]  /*6f40*/  BAR.SYNC.DEFER_BLOCKING 0x1, 0x80 ;  /* 0x0042000000007b1d */ /* 0x008fec0000010000 */
[----:B------:R-:W-:Y:S05]  /*6f50*/  @P0 BRA `(.L_x_122) ;  /* 0x0000000000280947 */ /* 0x000fea0003800000 */
[----:B------:R-:W-:Y:S02]  /*6f60*/  UIADD3 UR4, UPT, UPT, UR41, 0x200, URZ ;  /* 0x0000020029047890 */ /* 0x000fe4000fffe0ff */
[----:B------:R-:W-:Y:S01]  /*6f70*/  UIADD3 UR6, UP0, UPT, UR54, 0x680, URZ ;  /* 0x0000068036067890 */ /* 0x000fe2000ff1e0ff */
[----:B------:R-:W-:Y:S03]  /*6f80*/  UMOV UR51, UR44 ;  /* 0x0000002c00337c82 */ /* 0x000fe60008000000 */
[----:B------:R-:W-:Y:S01]  /*6f90*/  MOV R103, UR4 ;  /* 0x0000000400677c02 */ /* 0x000fe20008000f00 */
[----:B------:R-:W-:Y:S03]  /*6fa0*/  UIADD3.X UR7, UPT, UPT, URZ, UR55, URZ, UP0, !UPT ;  /* 0x00000037ff077290 */ /* 0x000fe600087fe4ff */
[----:B------:R-:W-:Y:S11]  /*6fb0*/  R2UR UR48, R103 ;  /* 0x00000000673072ca */ /* 0x000ff600000e0000 */
[----:B------:R-:W-:Y:S02]  /*6fc0*/  @!UPT UIADD3 URZ, UPT, UPT, URZ, URZ, URZ ;  /* 0x000000fffffff290 */ /* 0x000fe4000fffe0ff */
[----:B------:R3:W-:Y:S01]  /*6fd0*/  UTMASTG.3D [UR48], [UR6] ;  /* 0x00000030060073b5 */ /* 0x0007e20008010000 */
[----:B------:R0:W-:Y:S01]  /*6fe0*/  UTMACMDFLUSH ;  /* 0x00000000000079b7 */ /* 0x0001e20000000000 */
[----:B---3--:R-:W-:Y:S04]  /*6ff0*/  DEPBAR.LE SB0, 0x1 ;  /* 0x000080400000791a */ /* 0x008fe80000000000 */
.L_x_122:
[----:B------:R-:W-:Y:S05]  /*7000*/  BSYNC.RECONVERGENT B0 ;  /* 0x0000000000007941 */ /* 0x000fea0003800200 */
.L_x_121:
[----:B------:R-:W-:Y:S01]  /*7010*/  BAR.SYNC.DEFER_BLOCKING 0x1, 0x80 ;  /* 0x0042000000007b1d */ /* 0x000fe20000010000 */
[----:B------:R-:W-:Y:S01]  /*7020*/  ISETP.NE.AND P1, PT, R115, RZ, PT ;  /* 0x000000ff7300720c */ /* 0x000fe20003f25270 */
[----:B------:R-:W-:Y:S01]  /*7030*/  UISETP.NE.AND UP0, UPT, UR45, URZ, UPT ;  /* 0x000000ff2d00728c */ /* 0x000fe2000bf05270 */
[----:B------:R-:W-:Y:S11]  /*7040*/  LEA R3, R60, UR41, 0x3 ;  /* 0x000000293c037c11 */ /* 0x000ff6000f8e18ff */
[----:B------:R-:W-:Y:S01]  /*7050*/  @P1 SHF.L.U32 R4, R108, 0x1f, RZ ;  /* 0x0000001f6c041819 */ /* 0x000fe200000006ff */
[----:B------:R-:W-:Y:S06]  /*7060*/  BRA.U !UP0, `(.L_x_123) ;  /* 0x0000000108247547 */ /* 0x000fec000b800000 */
[----:B------:R-:W-:Y:S01]  /*7070*/  IMAD.U32 R5, RZ, RZ, UR52 ;  /* 0x00000034ff057e24 */ /* 0x000fe2000f8e00ff */
[----:B------:R-:W-:Y:S01]  /*7080*/  MOV R0, UR37 ;  /* 0x0000002500007c02 */ /* 0x000fe20008000f00 */
[----:B------:R-:W-:Y:S03]  /*7090*/  UIADD3 UR52, UPT, UPT, UR52, 0x1, URZ ;  /* 0x0000000134347890 */ /* 0x000fe6000fffe0ff */
[----:B------:R-:W-:Y:S01]  /*70a0*/  @P1 LEA R5, R5, UR41, 0x3 ;  /* 0x0000002905051c11 */ /* 0x000fe2000f8e18ff */
[----:B------:R-:W-:Y:S04]  /*70b0*/  UISETP.NE.AND UP0, UPT, UR52, 0x4, UPT ;  /* 0x000000043400788c */ /* 0x000fe8000bf05270 */
[----:B------:R-:W-:Y:S01]  /*70c0*/  @P1 VIADD R5, R5, 0xa0 ;  /* 0x000000a005051836 */ /* 0x000fe20000000000 */
[----:B------:R-:W-:Y:S04]  /*70d0*/  USEL UR52, UR52, URZ, UP0 ;  /* 0x000000ff34347287 */ /* 0x000fe80008000000 */
[----:B------:R-:W-:Y:S04]  /*70e0*/  @P1 PRMT R0, R0, 0x654, R5 ;  /* 0x0000065400001816 */ /* 0x000fe80000000005 */
[----:B------:R3:W-:Y:S04]  /*70f0*/  @P1 SYNCS.ARRIVE.TRANS64.RED.A1T0 RZ, [R0+URZ], RZ ;  /* 0x000000ff00ff19a7 */ /* 0x0007e800081004ff */
.L_x_123:
[----:B------:R-:W4:Y:S01]  /*7100*/  @P1 SYNCS.PHASECHK.TRANS64.TRYWAIT P0, [R3+URZ+0x80], R4 ;  /* 0x00008004030015a7 */ /* 0x000f2200080011ff */
[----:B------:R-:W-:Y:S01]  /*7110*/  BSSY B1, `(.L_x_124) ;  /* 0x0000016000017945 */ /* 0x000fe20003800000 */
[----:B----4-:R-:W-:Y:S03]  /*7120*/  @P1 SEL R61, RZ, 0x1, !P0 ;  /* 0x00000001ff3d1807 */ /* 0x010fe60004000000 */
[----:B------:R-:W-:Y:S05]  /*7130*/  @!P1 BRA `(.L_x_125) ;  /* 0x00000000004c9947 */ /* 0x000fea0003800000 */
[----:B------:R-:W-:Y:S01]  /*7140*/  ISETP.NE.AND P0, PT, R61, RZ, PT ;  /* 0x000000ff3d00720c */ /* 0x000fe20003f05270 */
[----:B------:R-:W-:Y:S01]  /*7150*/  BSSY B0, `(.L_x_126) ;  /* 0x000000b000007945 */ /* 0x000fe20003800000 */
[----:B------:R-:W-:Y:S11]  /*7160*/  ISETP.NE.AND P1, PT, R62, RZ, PT ;  /* 0x000000ff3e00720c */ /* 0x000ff60003f25270 */
[----:B------:R-:W-:Y:S02]  /*7170*/  @!UPT UIADD3 URZ, UPT, UPT, URZ, URZ, URZ ;  /* 0x000000fffffff290 */ /* 0x000fe4000fffe0ff */
[C---:B------:R-:W-:Y:S01]  /*7180*/  @P1 IMAD R7, R60.reuse, 0x2000, R111 ;  /* 0x000020003c071824 */ /* 0x040fe200078e026f */
[C---:B------:R-:W-:Y:S01]  /*7190*/  @P1 LEA R5, R60.reuse, R109, 0xd ;  /* 0x0000006d3c051211 */ /* 0x040fe200078e68ff */
[C---:B------:R-:W-:Y:S02]  /*71a0*/  @P1 IMAD R6, R60.reuse, 0x2000, R110 ;  /* 0x000020003c061824 */ /* 0x040fe400078e026e */
[----:B------:R-:W-:Y:S01]  /*71b0*/  @P1 IMAD R4, R60, 0x2000, R117 ;  /* 0x000020003c041824 */ /* 0x000fe200078e0275 */
[----:B------:R-:W-:Y:S06]  /*71c0*/  @P0 BRA `(.L_x_127) ;  /* 0x00000000000c0947 */ /* 0x000fec0003800000 */
[----:B---3--:R-:W-:Y:S04]  /*71d0*/  SHF.L.U32 R0, R108, 0x1f, RZ ;  /* 0x0000001f6c007819 */ /* 0x008fe800000006ff */
[----:B------:R-:W3:Y:S02]  /*71e0*/  SYNCS.PHASECHK.TRANS64.TRYWAIT P0, [R3+URZ+0x80], R0 ;  /* 0x00008000030075a7 */ /* 0x000ee400080011ff */
[----:B---3--:R-:W-:Y:S05]  /*71f0*/  @!P0 BRA `(.L_x_128) ;  /* 0x0000003400188947 */ /* 0x008fea0003800000 */
.L_x_127:
[----:B------:R-:W-:Y:S05]  /*7200*/  BSYNC B0 ;  /* 0x0000000000007941 */ /* 0x000fea0003800000 */
.L_x_126:
[----:B------:R-:W-:Y:S02]  /*7210*/  ISETP.NE.AND P0, PT, R62, RZ, PT ;  /* 0x000000ff3e00720c */ /* 0x000fe40003f05270 */
[----:B------:R-:W-:Y:S11]  /*7220*/  IADD3 R60, PT, PT, R60, 0x1, RZ ;  /* 0x000000013c3c7810 */ /* 0x000ff60007ffe0ff */
[----:B------:R4:W1:Y:S04]  /*7230*/  @P0 LDS.128 R56, [R7] ;  /* 0x0000000007380984 */ /* 0x0008680000000c00 */
[----:B------:R4:W1:Y:S04]  /*7240*/  @P0 LDS.128 R64, [R6+0x10] ;  /* 0x0000100006400984 */ /* 0x0008680000000c00 */
[----:B------:R4:W1:Y:S04]  /*7250*/  @P0 LDS.128 R72, [R5+0x20] ;  /* 0x0000200005480984 */ /* 0x0008680000000c00 */
[----:B------:R4:W1:Y:S02]  /*7260*/  @P0 LDS.128 R80, [R4+0x30] ;  /* 0x0000300004500984 */ /* 0x0008640000000c00 */
.L_x_125:
[----:B------:R-:W-:Y:S05]  /*7270*/  BSYNC B1 ;  /* 0x0000000000017941 */ /* 0x000fea0003800000 */
.L_x_124:
[----:B---3--:R-:W-:Y:S05]  /*7280*/  VIADD R0, R51, 0x20 ;  /* 0x0000002033007836 */ /* 0x008fea0000000000 */
[----:B------:R-:W-:Y:S04]  /*7290*/  SHF.R.U32.HI R0, RZ, 0x15, R0 ;  /* 0x00000015ff007819 */ /* 0x000fe80000011600 */
[----:B------:R-:W-:Y:S11]  /*72a0*/  LOP3.LUT P0, RZ, R0, 0x3, R102, 0x48, !PT ;  /* 0x0000000300ff7812 */ /* 0x000ff60007804866 */
[----:B------:R-:W-:Y:S02]  /*72b0*/  @!UPT UIADD3 URZ, UPT, UPT, URZ, URZ, URZ ;  /* 0x000000fffffff290 */ /* 0x000fe4000fffe0ff */
[----:B------:R-:W-:Y:S05]  /*72c0*/  @!P0 BRA `(.L_x_129) ;  /* 0x0000000000408947 */ /* 0x000fea0003800000 */
[----:B------:R-:W4:Y:S01]  /*72d0*/  LDCU.64 UR8, c[0x4][0x70] ;  /* 0x01000e00ff0877ac */ /* 0x000f220008000a00 */
[----:B------:R-:W-:Y:S01]  /*72e0*/  MOV R15, 0x0 ;  /* 0x00000000000f7802 */ /* 0x000fe20000000f00 */
[----:B------:R-:W-:Y:S02]  /*72f0*/  HFMA2 R12, -RZ, RZ, 0, 5.9604644775390625e-08 ;  /* 0x00000001ff0c7431 */ /* 0x000fe400000001ff */
[----:B-1----:R-:W-:Y:S02]  /*7300*/  IMAD.MOV.U32 R8, RZ, RZ, 0x192 ;  /* 0x00000192ff087424 */ /* 0x002fe400078e00ff */
[----:B------:R-:W-:Y:S01]  /*7310*/  IMAD.MOV.U32 R13, RZ, RZ, RZ ;  /* 0x000000ffff0d7224 */ /* 0x000fe200078e00ff */
[----:B------:R-:W1:Y:S01]  /*7320*/  LDCU.64 UR6, c[0x4][0x78] ;  /* 0x01000f00ff0677ac */ /* 0x000e620008000a00 */
[----:B------:R-:W3:Y:S01]  /*7330*/  LDC.64 R14, c[0x4][R15] ;  /* 0x010000000f0e7b82 */ /* 0x000ee20000000a00 */
[----:B------:R-:W5:Y:S01]  /*7340*/  LDCU.64 UR4, c[0x4][0x10] ;  /* 0x01000200ff0477ac */ /* 0x000f620008000a00 */
[----:B----4-:R-:W-:Y:S01]  /*7350*/  MOV R5, UR9 ;  /* 0x0000000900057c02 */ /* 0x010fe20008000f00 */
[----:B------:R-:W-:Y:S01]  /*7360*/  IMAD.U32 R4, RZ, RZ, UR8 ;  /* 0x00000008ff047e24 */ /* 0x000fe2000f8e00ff */
[----:B-1----:R-:W-:Y:S01]  /*7370*/  MOV R7, UR7 ;  /* 0x0000000700077c02 */ /* 0x002fe20008000f00 */
[----:B------:R-:W-:Y:S01]  /*7380*/  IMAD.U32 R6, RZ, RZ, UR6 ;  /* 0x00000006ff067e24 */ /* 0x000fe2000f8e00ff */
[----:B-----5:R-:W-:Y:S01]  /*7390*/  MOV R11, UR5 ;  /* 0x00000005000b7c02 */ /* 0x020fe20008000f00 */
[----:B------:R-:W-:Y:S02]  /*73a0*/  IMAD.U32 R10, RZ, RZ, UR4 ;  /* 0x00000004ff0a7e24 */ /* 0x000fe4000f8e00ff */
[----:B------:R-:W-:Y:S07]  /*73b0*/  LEPC R20, `(.L_x_129) ;  /* 0x000000001014794e */ /* 0x000fee0000000000 */
[----:B--23--:R-:W-:Y:S05]  /*73c0*/  CALL.ABS.NOINC R14 ;  /* 0x000000000e007343 */ /* 0x00cfea0003c00000 */
.L_x_129:
[----:B------:R-:W-:Y:S01]  /*73d0*/  ISETP.NE.AND P6, PT, R115, RZ, PT ;  /* 0x000000ff7300720c */ /* 0x000fe20003fc5270 */
[----:B------:R-:W-:Y:S05]  /*73e0*/  WARPSYNC.ALL ;  /* 0x0000000000007948 */ /* 0x000fea0003800000 */
[----:B------:R-:W-:Y:S01]  /*73f0*/  R2UR UR4, R51 ;  /* 0x00000000330472ca */ /* 0x000fe200000e0000 */
[----:B------:R-:W-:Y:S01]  /*7400*/  BSSY.RECONVERGENT B0, `(.L_x_130) ;  /* 0x000008f000007945 */ /* 0x000fe20003800200 */
[----:B------:R-:W-:Y:S02]  /*7410*/  MOV R50, UR52 ;  /* 0x0000003400327c02 */ /* 0x000fe40008000f00 */
[----:B-1----:R-:W-:Y:S02]  /*7420*/  SHF.L.U32 R48, R56, 0x10, RZ ;  /* 0x0000001038307819 */ /* 0x002fe400000006ff */
[----:B------:R-:W-:Y:S02]  /*7430*/  MOV R52, UR37 ;  /* 0x0000002500347c02 */ /* 0x000fe40008000f00 */
[----:B------:R-:W-:Y:S02]  /*7440*/  @P6 LEA R50, R50, UR41, 0x3 ;  /* 0x0000002932326c11 */ /* 0x000fe4000f8e18ff */
[----:B------:R-:W-:Y:S02]  /*7450*/  ISETP.NE.AND P0, PT, R104, RZ, PT ;  /* 0x000000ff6800720c */ /* 0x000fe40003f05270 */
[----:B------:R-:W-:Y:S01]  /*7460*/  @P6 IADD3 R50, PT, PT, R50, 0xa0, RZ ;  /* 0x000000a032326810 */ /* 0x000fe20007ffe0ff */
[----:B----4-:R-:W1:Y:S02]  /*7470*/  LDTM.x32 R4, tmem[UR4+0x20] ;  /* 0x00002004000479ee */ /* 0x010e6400082c0000 */
[C-C-:B-1----:R-:W-:Y:S01]  /*7480*/  FFMA R0, R47.reuse, R4, R2.reuse ;  /* 0x000000042f007223 */ /* 0x142fe20000000002 */
        /* <DEDUP_REMOVED lines=28> */
[----:B------:R-:W-:Y:S01]  /*7650*/  LOP3.LUT R32, R56, 0xffff0000, RZ, 0xc0, !PT ;  /* 0xffff000038207812 */ /* 0x000fe200078ec0ff */
[--C-:B------:R-:W-:Y:S01]  /*7660*/  FFMA R29, R47, R33, R2.reuse ;  /* 0x000000212f1d7223 */ /* 0x100fe20000000002 */
[----:B------:R-:W-:Y:S01]  /*7670*/  SHF.L.U32 R33, R57, 0x10, RZ ;  /* 0x0000001039217819 */ /* 0x000fe200000006ff */
[C-C-:B------:R-:W-:Y:S01]  /*7680*/  FFMA R34, R47.reuse, R34, R2.reuse ;  /* 0x000000222f227223 */ /* 0x140fe20000000002 */
[----:B------:R-:W-:Y:S01]  /*7690*/  FFMA R35, R47, R35, R2 ;  /* 0x000000232f237223 */ /* 0x000fe20000000002 */
[C---:B------:R-:W-:Y:S01]  /*76a0*/  FFMA R0, R49.reuse, R48, R0 ;  /* 0x0000003031007223 */ /* 0x040fe20000000000 */
[----:B------:R-:W-:Y:S01]  /*76b0*/  @P6 PRMT R48, R52, 0x654, R50 ;  /* 0x0000065434306816 */ /* 0x000fe20000000032 */
[----:B------:R-:W-:Y:S01]  /*76c0*/  FFMA R3, R49, R32, R3 ;  /* 0x0000002031037223 */ /* 0x000fe20000000003 */
[----:B------:R-:W-:Y:S01]  /*76d0*/  LOP3.LUT R32, R57, 0xffff0000, RZ, 0xc0, !PT ;  /* 0xffff000039207812 */ /* 0x000fe200078ec0ff */
[----:B------:R-:W-:Y:S01]  /*76e0*/  FFMA R6, R49, R33, R6 ;  /* 0x0000002131067223 */ /* 0x000fe20000000006 */
[C---:B------:R-:W-:Y:S02]  /*76f0*/  SHF.L.U32 R33, R58.reuse, 0x10, RZ ;  /* 0x000000103a217819 */ /* 0x040fe400000006ff */
[----:B------:R-:W-:Y:S01]  /*7700*/  F2FP.BF16.F32.PACK_AB R52, R3, R0 ;  /* 0x000000000334723e */ /* 0x000fe200000010ff */
[C---:B------:R-:W-:Y:S01]  /*7710*/  FFMA R7, R49.reuse, R32, R7 ;  /* 0x0000002031077223 */ /* 0x040fe20000000007 */
[----:B------:R-:W-:Y:S01]  /*7720*/  LOP3.LUT R0, R58, 0xffff0000, RZ, 0xc0, !PT ;  /* 0xffff00003a007812 */ /* 0x000fe200078ec0ff */
[----:B------:R-:W-:Y:S01]  /*7730*/  FFMA R4, R49, R33, R4 ;  /* 0x0000002131047223 */ /* 0x000fe20000000004 */
[C---:B------:R-:W-:Y:S02]  /*7740*/  SHF.L.U32 R3, R59.reuse, 0x10, RZ ;  /* 0x000000103b037819 */ /* 0x040fe400000006ff */
[----:B------:R-:W-:Y:S01]  /*7750*/  LOP3.LUT R32, R59, 0xffff0000, RZ, 0xc0, !PT ;  /* 0xffff00003b207812 */ /* 0x000fe200078ec0ff */
[C---:B------:R-:W-:Y:S01]  /*7760*/  FFMA R5, R49.reuse, R0, R5 ;  /* 0x0000000031057223 */ /* 0x040fe20000000005 */
[C---:B------:R-:W-:Y:S01]  /*7770*/  SHF.L.U32 R0, R64.reuse, 0x10, RZ ;  /* 0x0000001040007819 */ /* 0x040fe200000006ff */
[C---:B------:R-:W-:Y:S01]  /*7780*/  FFMA R10, R49.reuse, R3, R10 ;  /* 0x00000003310a7223 */ /* 0x040fe2000000000a */
[----:B------:R-:W-:Y:S01]  /*7790*/  LOP3.LUT R3, R64, 0xffff0000, RZ, 0xc0, !PT ;  /* 0xffff000040037812 */ /* 0x000fe200078ec0ff */
[----:B------:R-:W-:Y:S01]  /*77a0*/  FFMA R11, R49, R32, R11 ;  /* 0x00000020310b7223 */ /* 0x000fe2000000000b */
[----:B------:R-:W-:Y:S01]  /*77b0*/  F2FP.BF16.F32.PACK_AB R54, R5, R4 ;  /* 0x000000040536723e */ /* 0x000fe200000010ff */
[----:B------:R-:W-:Y:S01]  /*77c0*/  FFMA R8, R49, R0, R8 ;  /* 0x0000000031087223 */ /* 0x000fe20000000008 */
[----:B------:R-:W-:Y:S01]  /*77d0*/  SHF.L.U32 R4, R65, 0x10, RZ ;  /* 0x0000001041047819 */ /* 0x000fe200000006ff */
[----:B------:R-:W-:Y:S01]  /*77e0*/  FFMA R9, R49, R3, R9 ;  /* 0x0000000331097223 */ /* 0x000fe20000000009 */
[----:B------:R-:W-:Y:S02]  /*77f0*/  LOP3.LUT R0, R65, 0xffff0000, RZ, 0xc0, !PT ;  /* 0xffff000041007812 */ /* 0x000fe400078ec0ff */
[C---:B------:R-:W-:Y:S01]  /*7800*/  SHF.L.U32 R3, R66.reuse, 0x10, RZ ;  /* 0x0000001042037819 */ /* 0x040fe200000006ff */
[C---:B------:R-:W-:Y:S01]  /*7810*/  FFMA R14, R49.reuse, R4, R14 ;  /* 0x00000004310e7223 */ /* 0x040fe2000000000e */
[----:B------:R-:W-:Y:S01]  /*7820*/  LOP3.LUT R4, R66, 0xffff0000, RZ, 0xc0, !PT ;  /* 0xffff000042047812 */ /* 0x000fe200078ec0ff */
        /* <DEDUP_REMOVED lines=14> */
[C---:B------:R-:W-:Y:S01]  /*7910*/  SHF.L.U32 R3, R74.reuse, 0x10, RZ ;  /* 0x000000104a037819 */ /* 0x040fe200000006ff */
[----:B------:R-:W-:Y:S01]  /*7920*/  FFMA R22, R49, R4, R22 ;  /* 0x0000000431167223 */ /* 0x000fe20000000016 */
[----:B------:R-:W-:Y:S01]  /*7930*/  F2FP.BF16.F32.PACK_AB R55, R11, R10 ;  /* 0x0000000a0b37723e */ /* 0x000fe200000010ff */
[C---:B------:R-:W-:Y:S01]  /*7940*/  FFMA R23, R49.reuse, R0, R23 ;  /* 0x0000000031177223 */ /* 0x040fe20000000017 */
[----:B------:R-:W-:Y:S01]  /*7950*/  LOP3.LUT R0, R74, 0xffff0000, RZ, 0xc0, !PT ;  /* 0xffff00004a007812 */ /* 0x000fe200078ec0ff */
[----:B------:R-:W-:Y:S01]  /*7960*/  FFMA R20, R49, R3, R20 ;  /* 0x0000000331147223 */ /* 0x000fe20000000014 */
[----:B------:R-:W-:Y:S01]  /*7970*/  SHF.L.U32 R4, R75, 0x10, RZ ;  /* 0x000000104b047819 */ /* 0x000fe200000006ff */
[----:B------:R1:W-:Y:S01]  /*7980*/  STS.128 [R111+0x2000], R52 ;  /* 0x002000346f007388 */ /* 0x0003e20000000c00 */
[C---:B------:R-:W-:Y:S01]  /*7990*/  SHF.L.U32 R3, R80.reuse, 0x10, RZ ;  /* 0x0000001050037819 */ /* 0x040fe200000006ff */
[----:B------:R-:W-:Y:S01]  /*79a0*/  FFMA R21, R49, R0, R21 ;  /* 0x0000000031157223 */ /* 0x000fe20000000015 */
[----:B------:R-:W-:Y:S01]  /*79b0*/  LOP3.LUT R0, R75, 0xffff0000, RZ, 0xc0, !PT ;  /* 0xffff00004b007812 */ /* 0x000fe200078ec0ff */
[----:B------:R-:W-:Y:S01]  /*79c0*/  FFMA R26, R49, R4, R26 ;  /* 0x00000004311a7223 */ /* 0x000fe2000000001a */
[----:B------:R-:W-:Y:S02]  /*79d0*/  LOP3.LUT R4, R80, 0xffff0000, RZ, 0xc0, !PT ;  /* 0xffff000050047812 */ /* 0x000fe400078ec0ff */
[----:B------:R-:W-:Y:S01]  /*79e0*/  F2FP.BF16.F32.PACK_AB R8, R9, R8 ;  /* 0x000000080908723e */ /* 0x000fe200000010ff */
[----:B------:R-:W-:Y:S01]  /*79f0*/  FFMA R27, R49, R0, R27 ;  /* 0x00000000311b7223 */ /* 0x000fe2000000001b */
[----:B------:R-:W-:Y:S01]  /*7a00*/  SHF.L.U32 R5, R81, 0x10, RZ ;  /* 0x0000001051057819 */ /* 0x000fe200000006ff */
[----:B------:R-:W-:Y:S01]  /*7a10*/  FFMA R24, R49, R3, R24 ;  /* 0x0000000331187223 */ /* 0x000fe20000000018 */
[----:B------:R-:W-:Y:S01]  /*7a20*/  F2FP.BF16.F32.PACK_AB R9, R15, R14 ;  /* 0x0000000e0f09723e */ /* 0x000fe200000010ff */
[----:B------:R-:W-:Y:S01]  /*7a30*/  FFMA R25, R49, R4, R25 ;  /* 0x0000000431197223 */ /* 0x000fe20000000019 */
[----:B------:R-:W-:Y:S01]  /*7a40*/  F2FP.BF16.F32.PACK_AB R10, R13, R12 ;  /* 0x0000000c0d0a723e */ /* 0x000fe200000010ff */
[----:B------:R-:W-:Y:S01]  /*7a50*/  FFMA R30, R49, R5, R30 ;  /* 0x00000005311e7223 */ /* 0x000fe2000000001e */
[----:B------:R-:W-:Y:S02]  /*7a60*/  F2FP.BF16.F32.PACK_AB R11, R19, R18 ;  /* 0x00000012130b723e */ /* 0x000fe400000010ff */
        /* <DEDUP_REMOVED lines=19> */
[----:B------:R-:W-:Y:S02]  /*7ba0*/  F2FP.BF16.F32.PACK_AB R27, R35, R34 ;  /* 0x00000022231b723e */ /* 0x000fe400000010ff */
[----:B------:R-:W-:Y:S02]  /*7bb0*/  LEA R0, R60, UR41, 0x3 ;  /* 0x000000293c007c11 */ /* 0x000fe4000f8e18ff */
[----:B------:R-:W-:Y:S01]  /*7bc0*/  @P6 SHF.L.U32 R3, R108, 0x1f, RZ ;  /* 0x0000001f6c036819 */ /* 0x000fe200000006ff */
        /* <DEDUP_REMOVED lines=9> */
[----:B------:R-:W-:Y:S02]  /*7c60*/  UIADD3 UR8, UP0, UPT, UR54, 0x680, URZ ;  /* 0x0000068036087890 */ /* 0x000fe4000ff1e0ff */
[----:B------:R-:W-:Y:S02]  /*7c70*/  UIADD3 UR5, UPT, UPT, UR49, 0x20, URZ ;  /* 0x0000002031057890 */ /* 0x000fe4000fffe0ff */
[----:B------:R-:W-:Y:S02]  /*7c80*/  UIADD3 UR4, UPT, UPT, UR41, 0x2200, URZ ;  /* 0x0000220029047890 */ /* 0x000fe4000fffe0ff */
[----:B------:R-:W-:Y:S01]  /*7c90*/  UIADD3.X UR9, UPT, UPT, URZ, UR55, URZ, UP0, !UPT ;  /* 0x00000037ff097290 */ /* 0x000fe200087fe4ff */
[----:B------:R-:W-:Y:S01]  /*7ca0*/  UMOV UR6, UR50 ;  /* 0x0000003200067c82 */ /* 0x000fe20008000000 */
[----:B------:R-:W-:Y:S07]  /*7cb0*/  UMOV UR7, UR44 ;  /* 0x0000002c00077c82 */ /* 0x000fee0008000000 */
[----:B------:R3:W-:Y:S01]  /*7cc0*/  UTMASTG.3D [UR4], [UR8] ;  /* 0x00000004080073b5 */ /* 0x0007e20008010000 */
[----:B------:R0:W-:Y:S01]  /*7cd0*/  UTMACMDFLUSH ;  /* 0x00000000000079b7 */ /* 0x0001e20000000000 */
[----:B---3--:R-:W-:Y:S04]  /*7ce0*/  DEPBAR.LE SB0, 0x1 ;  /* 0x000080400000791a */ /* 0x008fe80000000000 */
.L_x_131:
[----:B------:R-:W-:Y:S05]  /*7cf0*/  BSYNC.RECONVERGENT B0 ;  /* 0x0000000000007941 */ /* 0x000fea0003800200 */
.L_x_130:
[----:B------:R-:W-:Y:S01]  /*7d00*/  BAR.SYNC.DEFER_BLOCKING 0x1, 0x80 ;  /* 0x0042000000007b1d */ /* 0x000fe20000010000 */
[----:B------:R-:W-:Y:S04]  /*7d10*/  UIADD3 UR51, UPT, UPT, UR52, 0x1, URZ ;  /* 0x0000000134337890 */ /* 0x000fe8000fffe0ff */
[----:B------:R-:W-:Y:S04]  /*7d20*/  UISETP.NE.AND UP0, UPT, UR51, 0x4, UPT ;  /* 0x000000043300788c */ /* 0x000fe8000bf05270 */
[----:B------:R-:W-:Y:S01]  /*7d30*/  USEL UR51, UR51, URZ, UP0 ;  /* 0x000000ff33337287 */ /* 0x000fe20008000000 */
[----:B------:R3:W-:Y:S01]  /*7d40*/  @P6 SYNCS.ARRIVE.TRANS64.RED.A1T0 RZ, [R48+URZ], RZ ;  /* 0x000000ff30ff69a7 */ /* 0x0007e200081004ff */
[----:B------:R-:W-:Y:S01]  /*7d50*/  BSSY B1, `(.L_x_132) ;  /* 0x0000017000017945 */ /* 0x000fe20003800000 */
[----:B------:R-:W4:Y:S02]  /*7d60*/  @P6 SYNCS.PHASECHK.TRANS64.TRYWAIT P0, [R0+URZ+0x80], R3 ;  /* 0x00008003000065a7 */ /* 0x000f2400080011ff */
[----:B----4-:R-:W-:Y:S01]  /*7d70*/  @P6 SEL R61, RZ, 0x1, !P0 ;  /* 0x00000001ff3d6807 */ /* 0x010fe20004000000 */
[----:B---3--:R-:W-:Y:S06]  /*7d80*/  @!P6 BRA `(.L_x_133) ;  /* 0x00000000004ce947 */ /* 0x008fec0003800000 */
        /* <DEDUP_REMOVED lines=9> */
[----:B------:R-:W-:Y:S04]  /*7e20*/  SHF.L.U32 R7, R108, 0x1f, RZ ;  /* 0x0000001f6c077819 */ /* 0x000fe800000006ff */
[----:B------:R-:W3:Y:S02]  /*7e30*/  SYNCS.PHASECHK.TRANS64.TRYWAIT P0, [R0+URZ+0x80], R7 ;  /* 0x00008007000075a7 */ /* 0x000ee400080011ff */
[----:B---3--:R-:W-:Y:S05]  /*7e40*/  @!P0 BRA `(.L_x_136) ;  /* 0x0000002800188947 */ /* 0x008fea0003800000 */
.L_x_135:
[----:B------:R-:W-:Y:S05]  /*7e50*/  BSYNC B0 ;  /* 0x0000000000007941 */ /* 0x000fea0003800000 */
.L_x_134:
[----:B------:R-:W-:Y:S02]  /*7e60*/  ISETP.NE.AND P0, PT, R62, RZ, PT ;  /* 0x000000ff3e00720c */ /* 0x000fe40003f05270 */
[----:B------:R-:W-:Y:S11]  /*7e70*/  IADD3 R60, PT, PT, R60, 0x1, RZ ;  /* 0x000000013c3c7810 */ /* 0x000ff60007ffe0ff */
[----:B------:R4:W1:Y:S04]  /*7e80*/  @P0 LDS.128 R56, [R6] ;  /* 0x0000000006380984 */ /* 0x0008680000000c00 */
[----:B------:R4:W1:Y:S04]  /*7e90*/  @P0 LDS.128 R64, [R5+0x10] ;  /* 0x0000100005400984 */ /* 0x0008680000000c00 */
[----:B------:R4:W1:Y:S04]  /*7ea0*/  @P0 LDS.128 R72, [R4+0x20] ;  /* 0x0000200004480984 */ /* 0x0008680000000c00 */
[----:B------:R4:W1:Y:S02]  /*7eb0*/  @P0 LDS.128 R80, [R3+0x30] ;  /* 0x0000300003500984 */ /* 0x0008640000000c00 */
.L_x_133:
[----:B------:R-:W-:Y:S05]  /*7ec0*/  BSYNC B1 ;  /* 0x0000000000017941 */ /* 0x000fea0003800000 */
.L_x_132:
        /* <DEDUP_REMOVED lines=21> */
.L_x_137:
        /* <DEDUP_REMOVED lines=146> */
.L_x_139:
[----:B------:R-:W-:Y:S05]  /*8940*/  BSYNC.RECONVERGENT B0 ;  /* 0x0000000000007941 */ /* 0x000fea0003800200 */
.L_x_138:
        /* <DEDUP_REMOVED lines=21> */
.L_x_143:
[----:B------:R-:W-:Y:S05]  /*8aa0*/  BSYNC B0 ;  /* 0x0000000000007941 */ /* 0x000fea0003800000 */
.L_x_142:
[----:B------:R-:W-:Y:S11]  /*8ab0*/  ISETP.NE.AND P0, PT, R62, RZ, PT ;  /* 0x000000ff3e00720c */ /* 0x000ff60003f05270 */
[----:B------:R-:W-:Y:S02]  /*8ac0*/  @!UPT UIADD3 URZ, UPT, UPT, URZ, URZ, URZ ;  /* 0x000000fffffff290 */ /* 0x000fe4000fffe0ff */
[----:B------:R4:W1:Y:S04]  /*8ad0*/  @P0 LDS.128 R56, [R5] ;  /* 0x0000000005380984 */ /* 0x0008680000000c00 */
[----:B------:R4:W1:Y:S04]  /*8ae0*/  @P0 LDS.128 R64, [R4+0x10] ;  /* 0x0000100004400984 */ /* 0x0008680000000c00 */
[----:B------:R4:W1:Y:S04]  /*8af0*/  @P0 LDS.128 R72, [R3+0x20] ;  /* 0x0000200003480984 */ /* 0x0008680000000c00 */
[----:B------:R4:W1:Y:S02]  /*8b00*/  @P0 LDS.128 R80, [R60+0x30] ;  /* 0x000030003c500984 */ /* 0x0008640000000c00 */
.L_x_141:
[----:B------:R-:W-:Y:S05]  /*8b10*/  BSYNC B1 ;  /* 0x0000000000017941 */ /* 0x000fea0003800000 */
.L_x_140:
        /* <DEDUP_REMOVED lines=21> */
.L_x_145:
[----:B------:R-:W-:Y:S01]  /*8c70*/  ISETP.NE.AND P0, PT, R104, RZ, PT ;  /* 0x000000ff6800720c */ /* 0x000fe20003f05270 */
[----:B------:R-:W-:Y:S05]  /*8c80*/  WARPSYNC.ALL ;  /* 0x0000000000007948 */ /* 0x000fea0003800000 */
[----:B------:R-:W-:Y:S01]  /*8c90*/  R2UR UR4, R51 ;  /* 0x00000000330472ca */ /* 0x000fe200000e0000 */
[----:B------:R-:W-:Y:S01]  /*8ca0*/  BSSY.RECONVERGENT B0, `(.L_x_146) ;  /* 0x000008b000007945 */ /* 0x000fe20003800200 */
[C---:B-1----:R-:W-:Y:S02]  /*8cb0*/  SHF.L.U32 R48, R56.reuse, 0x10, RZ ;  /* 0x0000001038307819 */ /* 0x042fe400000006ff */
[----:B------:R-:W-:Y:S02]  /*8cc0*/  LOP3.LUT R50, R56, 0xffff0000, RZ, 0xc0, !PT ;  /* 0xffff000038327812 */ /* 0x000fe400078ec0ff */
[C---:B------:R-:W-:Y:S02]  /*8cd0*/  SHF.L.U32 R51, R57.reuse, 0x10, RZ ;  /* 0x0000001039337819 */ /* 0x040fe400000006ff */
[----:B------:R-:W-:Y:S02]  /*8ce0*/  LOP3.LUT R52, R57, 0xffff0000, RZ, 0xc0, !PT ;  /* 0xffff000039347812 */ /* 0x000fe400078ec0ff */
[C---:B------:R-:W-:Y:S02]  /*8cf0*/  SHF.L.U32 R53, R58.reuse, 0x10, RZ ;  /* 0x000000103a357819 */ /* 0x040fe400000006ff */
[----:B------:R-:W-:Y:S01]  /*8d00*/  LOP3.LUT R54, R58, 0xffff0000, RZ, 0xc0, !PT ;  /* 0xffff00003a367812 */ /* 0x000fe200078ec0ff */
[----:B----4-:R-:W1:Y:S01]  /*8d10*/  LDTM.x32 R4, tmem[UR4+0x60] ;  /* 0x00006004000479ee */ /* 0x010e6200082c0000 */
[C---:B------:R-:W-:Y:S01]  /*8d20*/  SHF.L.U32 R55, R59.reuse, 0x10, RZ ;  /* 0x000000103b377819 */ /* 0x040fe200000006ff */
[----:B------:R-:W-:Y:S01]  /*8d30*/  NOP ;  /* 0x0000000000007918 */ /* 0x000fe20000000000 */
[----:B------:R-:W-:Y:S02]  /*8d40*/  LOP3.LUT R56, R59, 0xffff0000, RZ, 0xc0, !PT ;  /* 0xffff00003b387812 */ /* 0x000fe400078ec0ff */
[C---:B------:R-:W-:Y:S02]  /*8d50*/  SHF.L.U32 R57, R64.reuse, 0x10, RZ ;  /* 0x0000001040397819 */ /* 0x040fe400000006ff */
[----:B------:R-:W-:Y:S02]  /*8d60*/  LOP3.LUT R58, R64, 0xffff0000, RZ, 0xc0, !PT ;  /* 0xffff0000403a7812 */ /* 0x000fe400078ec0ff */
[C---:B------:R-:W-:Y:S02]  /*8d70*/  SHF.L.U32 R59, R65.reuse, 0x10, RZ ;  /* 0x00000010413b7819 */ /* 0x040fe400000006ff */
[----:B------:R-:W-:Y:S02]  /*8d80*/  LOP3.LUT R60, R65, 0xffff0000, RZ, 0xc0, !PT ;  /* 0xffff0000413c7812 */ /* 0x000fe400078ec0ff */
[C---:B------:R-:W-:Y:S02]  /*8d90*/  SHF.L.U32 R61, R66.reuse, 0x10, RZ ;  /* 0x00000010423d7819 */ /* 0x040fe400000006ff */
[----:B------:R-:W-:Y:S02]  /*8da0*/  LOP3.LUT R62, R66, 0xffff0000, RZ, 0xc0, !PT ;  /* 0xffff0000423e7812 */ /* 0x000fe400078ec0ff */
[C---:B------:R-:W-:Y:S02]  /*8db0*/  SHF.L.U32 R63, R67.reuse, 0x10, RZ ;  /* 0x00000010433f7819 */ /* 0x040fe400000006ff */
[----:B------:R-:W-:Y:S02]  /*8dc0*/  IADD3 R118, PT, PT, R118, 0x110, RZ ;  /* 0x0000011076767810 */ /* 0x000fe40007ffe0ff */
[----:B------:R-:W-:Y:S02]  /*8dd0*/  LOP3.LUT R64, R67, 0xffff0000, RZ, 0xc0, !PT ;  /* 0xffff000043407812 */ /* 0x000fe400078ec0ff */
[C---:B------:R-:W-:Y:S01]  /*8de0*/  SHF.L.U32 R65, R72.reuse, 0x10, RZ ;  /* 0x0000001048417819 */ /* 0x040fe200000006ff */
[C-C-:B-1----:R-:W-:Y:S01]  /*8df0*/  FFMA R4, R47.reuse, R4, R2.reuse ;  /* 0x000000042f047223 */ /* 0x142fe20000000002 */
[----:B------:R-:W-:Y:S01]  /*8e00*/  LOP3.LUT R66, R72, 0xffff0000, RZ, 0xc0, !PT ;  /* 0xffff000048427812 */ /* 0x000fe200078ec0ff */
[C-C-:B------:R-:W-:Y:S01]  /*8e10*/  FFMA R5, R47.reuse, R5, R2.reuse ;  /* 0x000000052f057223 */ /* 0x140fe20000000002 */
[----:B------:R-:W-:Y:S01]  /*8e20*/  LOP3.LUT R118, R118, 0xfefffff8, RZ, 0xc0, !PT ;  /* 0xfefffff876767812 */ /* 0x000fe200078ec0ff */
[C-C-:B------:R-:W-:Y:S01]  /*8e30*/  FFMA R6, R47.reuse, R6, R2.reuse ;  /* 0x000000062f067223 */ /* 0x140fe20000000002 */
[C-C-:B------:R-:W-:Y:S01]  /*8e40*/  FFMA R7, R47.reuse, R7, R2.reuse ;  /* 0x000000072f077223 */ /* 0x140fe20000000002 */
[--C-:B------:R-:W-:Y:S01]  /*8e50*/  FFMA R8, R47, R8, R2.reuse ;  /* 0x000000082f087223 */ /* 0x100fe20000000002 */
[----:B------:R-:W-:Y:S01]  /*8e60*/  SHF.L.U32 R67, R73, 0x10, RZ ;  /* 0x0000001049437819 */ /* 0x000fe200000006ff */
[----:B------:R1:W-:Y:S01]  /*8e70*/  SYNCS.ARRIVE.TRANS64.RED.A1T0 RZ, [R118+URZ], RZ ;  /* 0x000000ff76ff79a7 */ /* 0x0003e200081004ff */
[C-C-:B------:R-:W-:Y:S01]  /*8e80*/  FFMA R9, R47.reuse, R9, R2.reuse ;  /* 0x000000092f097223 */ /* 0x140fe20000000002 */
[--C-:B------:R-:W-:Y:S01]  /*8e90*/  FFMA R10, R47, R10, R2.reuse ;  /* 0x0000000a2f0a7223 */ /* 0x100fe20000000002 */
[----:B------:R-:W-:Y:S01]  /*8ea0*/  LOP3.LUT R68, R73, 0xffff0000, RZ, 0xc0, !PT ;  /* 0xffff000049447812 */ /* 0x000fe200078ec0ff */
[C-C-:B------:R-:W-:Y:S01]  /*8eb0*/  FFMA R11, R47.reuse, R11, R2.reuse ;  /* 0x0000000b2f0b7223 */ /* 0x140fe20000000002 */
[C-C-:B------:R-:W-:Y:S01]  /*8ec0*/  FFMA R0, R47.reuse, R12, R2.reuse ;  /* 0x0000000c2f007223 */ /* 0x140fe20000000002 */
[C---:B------:R-:W-:Y:S01]  /*8ed0*/  SHF.L.U32 R69, R74.reuse, 0x10, RZ ;  /* 0x000000104a457819 */ /* 0x040fe200000006ff */
[C-C-:B------:R-:W-:Y:S01]  /*8ee0*/  FFMA R3, R47.reuse, R13, R2.reuse ;  /* 0x0000000d2f037223 */ /* 0x140fe20000000002 */
[C-C-:B------:R-:W-:Y:S01]  /*8ef0*/  FFMA R14, R47.reuse, R14, R2.reuse ;  /* 0x0000000e2f0e7223 */ /* 0x140fe20000000002 */
[----:B------:R-:W-:Y:S01]  /*8f00*/  LOP3.LUT R70, R74, 0xffff0000, RZ, 0xc0, !PT ;  /* 0xffff00004a467812 */ /* 0x000fe200078ec0ff */
[C-C-:B------:R-:W-:Y:S01]  /*8f10*/  FFMA R15, R47.reuse, R15, R2.reuse ;  /* 0x0000000f2f0f7223 */ /* 0x140fe20000000002 */
[--C-:B------:R-:W-:Y:S01]  /*8f20*/  FFMA R12, R47, R16, R2.reuse ;  /* 0x000000102f0c7223 */ /* 0x100fe20000000002 */
[----:B------:R-:W-:Y:S01]  /*8f30*/  SHF.L.U32 R71, R75, 0x10, RZ ;  /* 0x000000104b477819 */ /* 0x000fe200000006ff */
        /* <DEDUP_REMOVED lines=21> */
[----:B------:R-:W-:Y:S01]  /*9090*/  FFMA R2, R47, R35, R2 ;  /* 0x000000232f027223 */ /* 0x000fe20000000002 */
[C---:B------:R-:W-:Y:S01]  /*90a0*/  FFMA R4, R49.reuse, R48, R4 ;  /* 0x0000003031047223 */ /* 0x040fe20000000004 */
        /* <DEDUP_REMOVED lines=8> */
[----:B------:R-:W-:Y:S01]  /*9130*/  FFMA R3, R49, R58, R3 ;  /* 0x0000003a31037223 */ /* 0x000fe20000000003 */
[----:B------:R-:W-:Y:S01]  /*9140*/  F2FP.BF16.F32.PACK_AB R4, R5, R4 ;  /* 0x000000040504723e */ /* 0x000fe200000010ff */
[----:B------:R-:W-:Y:S01]  /*9150*/  FFMA R14, R49, R59, R14 ;  /* 0x0000003b310e7223 */ /* 0x000fe2000000000e */
[----:B------:R-:W-:Y:S01]  /*9160*/  F2FP.BF16.F32.PACK_AB R5, R7, R6 ;  /* 0x000000060705723e */ /* 0x000fe200000010ff */
[----:B------:R-:W-:Y:S01]  /*9170*/  FFMA R15, R49, R60, R15 ;  /* 0x0000003c310f7223 */ /* 0x000fe2000000000f */
[----:B------:R-:W-:Y:S01]  /*9180*/  F2FP.BF16.F32.PACK_AB R6, R9, R8 ;  /* 0x000000080906723e */ /* 0x000fe200000010ff */
[----:B------:R-:W-:Y:S01]  /*9190*/  FFMA R12, R49, R61, R12 ;  /* 0x0000003d310c7223 */ /* 0x000fe2000000000c */
[----:B------:R-:W-:Y:S01]  /*91a0*/  F2FP.BF16.F32.PACK_AB R7, R11, R10 ;  /* 0x0000000a0b07723e */ /* 0x000fe200000010ff */
[C---:B------:R-:W-:Y:S01]  /*91b0*/  FFMA R13, R49.reuse, R62, R13 ;  /* 0x0000003e310d7223 */ /* 0x040fe2000000000d */
[C---:B------:R-:W-:Y:S01]  /*91c0*/  FFMA R18, R49.reuse, R63, R18 ;  /* 0x0000003f31127223 */ /* 0x040fe20000000012 */
[C---:B------:R-:W-:Y:S01]  /*91d0*/  FFMA R19, R49.reuse, R64, R19 ;  /* 0x0000004031137223 */ /* 0x040fe20000000013 */
[C---:B------:R-:W-:Y:S01]  /*91e0*/  FFMA R16, R49.reuse, R65, R16 ;  /* 0x0000004131107223 */ /* 0x040fe20000000010 */
[----:B------:R1:W-:Y:S01]  /*91f0*/  STS.128 [R111+0x6000], R4 ;  /* 0x006000046f007388 */ /* 0x0003e20000000c00 */
        /* <DEDUP_REMOVED lines=10> */
[----:B------:R-:W-:Y:S01]  /*92a0*/  FFMA R27, R49, R72, R27 ;  /* 0x00000048311b7223 */ /* 0x000fe2000000001b */
[----:B------:R-:W-:Y:S01]  /*92b0*/  SHF.L.U32 R75, R81, 0x10, RZ ;  /* 0x00000010514b7819 */ /* 0x000fe200000006ff */
[----:B------:R-:W-:Y:S01]  /*92c0*/  FFMA R24, R49, R73, R24 ;  /* 0x0000004931187223 */ /* 0x000fe20000000018 */
[----:B------:R-:W-:Y:S01]  /*92d0*/  LOP3.LUT R76, R81, 0xffff0000, RZ, 0xc0, !PT ;  /* 0xffff0000514c7812 */ /* 0x000fe200078ec0ff */
[----:B------:R1:W-:Y:S01]  /*92e0*/  STS.128 [R110+0x6010], R8 ;  /* 0x006010086e007388 */ /* 0x0003e20000000c00 */
        /* <DEDUP_REMOVED lines=12> */
[----:B------:R-:W-:Y:S01]  /*93b0*/  F2FP.BF16.F32.PACK_AB R18, R21, R20 ;  /* 0x000000141512723e */ /* 0x000fe200000010ff */
[----:B------:R-:W-:Y:S01]  /*93c0*/  FFMA R2, R49, R80, R2 ;  /* 0x0000005031027223 */ /* 0x000fe20000000002 */
        /* <DEDUP_REMOVED lines=24> */
.L_x_147:
[----:B------:R-:W-:Y:S05]  /*9550*/  BSYNC.RECONVERGENT B0 ;  /* 0x0000000000007941 */ /* 0x000fea0003800200 */
.L_x_146:
[----:B------:R-:W-:Y:S01]  /*9560*/  BAR.SYNC.DEFER_BLOCKING 0x1, 0x80 ;  /* 0x0042000000007b1d */ /* 0x000fe20000010000 */
[----:B------:R-:W-:Y:S01]  /*9570*/  UISETP.NE.AND UP0, UPT, UR45, -0x4, UPT ;  /* 0xfffffffc2d00788c */ /* 0x000fe2000bf05270 */
[----:B------:R-:W-:Y:S08]  /*9580*/  IADD3 R85, PT, PT, R85, 0x1, RZ ;  /* 0x0000000155557810 */ /* 0x000ff00007ffe0ff */
[----:B------:R-:W-:Y:S05]  /*9590*/  BRA.U !UP0, `(.L_x_148) ;  /* 0x0000000108287547 */ /* 0x000fea000b800000 */
[----:B------:R-:W-:Y:S01]  /*95a0*/  ISETP.NE.AND P0, PT, R115, RZ, PT ;  /* 0x000000ff7300720c */ /* 0x000fe20003f05270 */
[----:B------:R-:W-:Y:S01]  /*95b0*/  IMAD.U32 R2, RZ, RZ, UR52 ;  /* 0x00000034ff027e24 */ /* 0x000fe2000f8e00ff */
[----:B------:R-:W-:Y:S01]  /*95c0*/  UIADD3 UR52, UPT, UPT, UR52, 0x1, URZ ;  /* 0x0000000134347890 */ /* 0x000fe2000fffe0ff */
[----:B------:R-:W-:Y:S03]  /*95d0*/  IMAD.U32 R0, RZ, RZ, UR37 ;  /* 0x00000025ff007e24 */ /* 0x000fe6000f8e00ff */
[----:B------:R-:W-:Y:S04]  /*95e0*/  UISETP.NE.AND UP0, UPT, UR52, 0x4, UPT ;  /* 0x000000043400788c */ /* 0x000fe8000bf05270 */
[----:B------:R-:W-:Y:S03]  /*95f0*/  USEL UR52, UR52, URZ, UP0 ;  /* 0x000000ff34347287 */ /* 0x000fe60008000000 */
[----:B------:R-:W-:Y:S05]  /*9600*/  @P0 LEA R2, R2, UR41, 0x3 ;  /* 0x0000002902020c11 */ /* 0x000fea000f8e18ff */
[----:B------:R-:W-:Y:S05]  /*9610*/  @P0 VIADD R2, R2, 0xa0 ;  /* 0x000000a002020836 */ /* 0x000fea0000000000 */
[----:B------:R-:W-:Y:S04]  /*9620*/  @P0 PRMT R0, R0, 0x654, R2 ;  /* 0x0000065400000816 */ /* 0x000fe80000000002 */
[----:B------:R3:W-:Y:S03]  /*9630*/  @P0 SYNCS.ARRIVE.TRANS64.RED.A1T0 RZ, [R0+URZ], RZ ;  /* 0x000000ff00ff09a7 */ /* 0x0007e600081004ff */
.L_x_148:
[----:B------:R-:W-:Y:S01]  /*9640*/  ISETP.NE.AND P2, PT, R113, RZ, PT ;  /* 0x000000ff7100720c */ /* 0x000fe20003f45270 */
[----:B------:R-:W-:Y:S01]  /*9650*/  UIADD3 UR45, UPT, UPT, UR45, 0x4, URZ ;  /* 0x000000042d2d7890 */ /* 0x000fe2000fffe0ff */
[----:B------:R-:W-:Y:S01]  /*9660*/  ISETP.NE.AND P0, PT, R114, 0x2, PT ;  /* 0x000000027200780c */ /* 0x000fe20003f05270 */
[----:B-1----:R-:W-:Y:S01]  /*9670*/  IMAD.IADD R4, R44, 0x1, R96 ;  /* 0x000000012c047824 */ /* 0x002fe200078e0260 */
[----:B------:R-:W-:Y:S01]  /*9680*/  ISETP.NE.AND P1, PT, R85, 0x4, PT ;  /* 0x000000045500780c */ /* 0x000fe20003f25270 */
[----:B------:R-:W-:Y:S01]  /*9690*/  IMAD.IADD R3, R45, 0x1, R97 ;  /* 0x000000012d037824 */ /* 0x000fe200078e0261 */
[----:B------:R-:W-:Y:S02]  /*96a0*/  SEL R2, RZ, 0x1, P0 ;  /* 0x00000001ff027807 */ /* 0x000fe40000000000 */
[----:B---3--:R-:W-:Y:S02]  /*96b0*/  SEL R0, RZ, 0x1, P1 ;  /* 0x00000001ff007807 */ /* 0x008fe40000800000 */
[----:B------:R-:W-:Y:S02]  /*96c0*/  LOP3.LUT R106, R106, R2, RZ, 0x3c, !PT ;  /* 0x000000026a6a7212 */ /* 0x000fe400078e3cff */
[----:B------:R-:W-:Y:S02]  /*96d0*/  LOP3.LUT R107, R107, R0, RZ, 0x3c, !PT ;  /* 0x000000006b6b7212 */ /* 0x000fe400078e3cff */
[----:B------:R-:W-:Y:S02]  /*96e0*/  @P2 R2UR UR44, R105 ;  /* 0x00000000692c22ca */ /* 0x000fe400000e0000 */
[----:B------:R-:W-:Y:S02]  /*96f0*/  SEL R114, R114, RZ, P0 ;  /* 0x000000ff72727207 */ /* 0x000fe40000000000 */
[----:B------:R-:W-:Y:S01]  /*9700*/  SEL R85, R85, RZ, P1 ;  /* 0x000000ff55557207 */ /* 0x000fe20000800000 */
[----:B------:R-:W-:Y:S10]  /*9710*/  @P2 BRA `(.L_x_149) ;  /* 0xffffffc000002947 */ /* 0x000ff4000383ffff */
[----:B------:R-:W1:Y:S01]  /*9720*/  LDCU.64 UR6, c[0x0][0x888] ;  /* 0x00011100ff0677ac */ /* 0x000e620008000a00 */
[----:B------:R-:W3:Y:S01]  /*9730*/  LDCU.64 UR4, c[0x0][0x890] ;  /* 0x00011200ff0477ac */ /* 0x000ee20008000a00 */
[----:B-1----:R-:W-:Y:S02]  /*9740*/  ISETP.NE.U32.AND P2, PT, RZ, UR6, PT ;  /* 0x00000006ff007c0c */ /* 0x002fe4000bf45070 */
[----:B---3--:R-:W-:Y:S02]  /*9750*/  ISETP.NE.U32.AND P1, PT, RZ, UR4, PT ;  /* 0x00000004ff007c0c */ /* 0x008fe4000bf25070 */
[----:B------:R-:W-:Y:S02]  /*9760*/  ISETP.NE.AND.EX P2, PT, RZ, UR7, PT, P2 ;  /* 0x00000007ff007c0c */ /* 0x000fe4000bf45320 */
[----:B------:R-:W-:-:S13]  /*9770*/  ISETP.NE.AND.EX P0, PT, RZ, UR5, PT, P1 ;  /* 0x00000005ff007c0c */ /* 0x000fda000bf05310 */
[----:B------:R-:W-:Y:S05]  /*9780*/  @P2 BRA P0, `(.L_x_150) ;  /* 0x00000000003c2947 */ /* 0x000fea0000000000 */
[----:B------:R-:W-:-:S13]  /*9790*/  ISETP.NE.AND.EX P1, PT, RZ, UR5, PT, P1 ;  /* 0x00000005ff007c0c */ /* 0x000fda000bf25310 */
[----:B------:R-:W-:Y:S05]  /*97a0*/  @P1 BRA `(.L_x_151) ;  /* 0x00000000000c1947 */ /* 0x000fea0003800000 */
[----:B------:R-:W-:-:S13]  /*97b0*/  FSETP.NEU.AND P0, PT, R49, RZ, PT ;  /* 0x000000ff3100720b */ /* 0x000fda0003f0d000 */
[----:B------:R-:W-:Y:S05]  /*97c0*/  @!P0 EXIT ;  /* 0x000000000000894d */ /* 0x000fea0003800000 */
[----:B------:R-:W-:Y:S05]  /*97d0*/  BRA `(.L_x_150) ;  /* 0x0000000000287947 */ /* 0x000fea0003800000 */
.L_x_151:
[----:B------:R-:W-:Y:S01]  /*97e0*/  ISETP.NE.AND P0, PT, R116, RZ, PT ;  /* 0x000000ff7400720c */ /* 0x000fe20003f05270 */
[----:B------:R-:W-:-:S12]  /*97f0*/  BSSY.RECONVERGENT B0, `(.L_x_150) ;  /* 0x0000008000007945 */ /* 0x000fd80003800200 */
[----:B------:R-:W-:Y:S05]  /*9800*/  @P0 BRA `(.L_x_152) ;  /* 0x0000000000100947 */ /* 0x000fea0003800000 */
[----:B------:R-:W-:-:S04]  /*9810*/  ISETP.NE.U32.AND P0, PT, RZ, UR6, PT ;  /* 0x00000006ff007c0c */ /* 0x000fc8000bf05070 */
[----:B------:R-:W-:-:S13]  /*9820*/  ISETP.NE.AND.EX P0, PT, RZ, UR7, PT, P0 ;  /* 0x00000007ff007c0c */ /* 0x000fda000bf05300 */
[----:B------:R-:W-:Y:S05]  /*9830*/  @!P0 EXIT ;  /* 0x000000000000894d */ /* 0x000fea0003800000 */
[----:B------:R-:W-:Y:S05]  /*9840*/  BRA `(.L_x_153) ;  /* 0x0000000000087947 */ /* 0x000fea0003800000 */
.L_x_152:
[----:B------:R-:W-:-:S13]  /*9850*/  FSETP.NEU.AND P0, PT, R49, RZ, PT ;  /* 0x000000ff3100720b */ /* 0x000fda0003f0d000 */
[----:B------:R-:W-:Y:S05]  /*9860*/  @!P0 EXIT ;  /* 0x000000000000894d */ /* 0x000fea0003800000 */
.L_x_153:
[----:B------:R-:W-:Y:S05]  /*9870*/  BSYNC.RECONVERGENT B0 ;  /* 0x0000000000007941 */ /* 0x000fea0003800200 */
.L_x_150:
[----:B------:R-:W-:Y:S01]  /*9880*/  ULEA UR4, UR52, UR41, 0x3 ;  /* 0x0000002934047291 */ /* 0x000fe2000f8e18ff */
[----:B------:R-:W-:-:S04]  /*9890*/  DEPBAR.LE SB0, 0x0 ;  /* 0x000080000000791a */ /* 0x000fc80000000000 */
[----:B------:R-:W-:-:S04]  /*98a0*/  UIADD3 UR4, UPT, UPT, UR4, 0xa0, URZ ;  /* 0x000000a004047890 */ /* 0x000fc8000fffe0ff */
[----:B------:R-:W-:-:S09]  /*98b0*/  UPRMT UR4, UR37, 0x654, UR4 ;  /* 0x0000065425047896 */ /* 0x000fd20008000004 */
[----:B------:R-:W-:Y:S01]  /*98c0*/  SYNCS.ARRIVE.TRANS64.RED.A1T0 RZ, [UR4], RZ ;  /* 0x000000ffffff79a7 */ /* 0x000fe20008100404 */
[----:B------:R-:W-:Y:S05]  /*98d0*/  EXIT ;  /* 0x000000000000794d */ /* 0x000fea0003800000 */
.L_x_24:
[----:B--2---:R2:W4:Y:S02]  /*98e0*/  SYNCS.PHASECHK.TRANS64.TRYWAIT P0, [R2+URZ+0x140], R5 ;  /* 0x00014005020075a7 */ /* 0x00452400080011ff */
[----:B----4-:R-:W-:Y:S05]  /*98f0*/  @!P0 NANOSLEEP.SYNCS 0x989680 ;  /* 0x009896800000895d */ /* 0x010fea0003900000 */
[----:B------:R-:W4:Y:S02]  /*9900*/  @!P0 SYNCS.PHASECHK.TRANS64 P0, [R2+URZ+0x140], R5 ;  /* 0x00014005020085a7 */ /* 0x000f2400080010ff */
[----:B----4-:R-:W-:Y:S05]  /*9910*/  @!P0 BRA `(.L_x_24) ;  /* 0xfffffffc00f08947 */ /* 0x010fea000383ffff */
[----:B------:R-:W-:Y:S05]  /*9920*/  BRA `(.L_x_154) ;  /* 0xffffff7c00d87947 */ /* 0x000fea000383ffff */
.L_x_27:
[----:B------:R-:W-:-:S07]  /*9930*/  MOV R2, UR41 ;  /* 0x0000002900027c02 */ /* 0x000fce0008000f00 */
.L_x_155:
[----:B-1----:R1:W2:Y:S02]  /*9940*/  SYNCS.PHASECHK.TRANS64.TRYWAIT P0, [R2+URZ+0x40], R4 ;  /* 0x00004004020075a7 */ /* 0x0022a400080011ff */
[----:B--2---:R-:W-:Y:S05]  /*9950*/  @!P0 NANOSLEEP.SYNCS 0x989680 ;  /* 0x009896800000895d */ /* 0x004fea0003900000 */
[----:B------:R-:W2:Y:S02]  /*9960*/  @!P0 SYNCS.PHASECHK.TRANS64 P0, [R2+URZ+0x40], R4 ;  /* 0x00004004020085a7 */ /* 0x000ea400080010ff */
[----:B--2---:R-:W-:Y:S05]  /*9970*/  @!P0 BRA `(.L_x_155) ;  /* 0xfffffffc00f08947 */ /* 0x004fea000383ffff */
[----:B------:R-:W-:Y:S05]  /*9980*/  BRA `(.L_x_26) ;  /* 0xffffff8000407947 */ /* 0x000fea000383ffff */
.L_x_34:
[----:B-1----:R-:W-:-:S07]  /*9990*/  MOV R2, UR17 ;  /* 0x0000001100027c02 */ /* 0x002fce0008000f00 */
.L_x_156:
[----:B-1----:R1:W2:Y:S02]  /*99a0*/  SYNCS.PHASECHK.TRANS64.TRYWAIT P0, [R2+URZ+0x40], R4 ;  /* 0x00004004020075a7 */ /* 0x0022a400080011ff */
[----:B--2---:R-:W-:Y:S05]  /*99b0*/  @!P0 NANOSLEEP.SYNCS 0x989680 ;  /* 0x009896800000895d */ /* 0x004fea0003900000 */
[----:B------:R-:W2:Y:S02]  /*99c0*/  @!P0 SYNCS.PHASECHK.TRANS64 P0, [R2+URZ+0x40], R4 ;  /* 0x00004004020085a7 */ /* 0x000ea400080010ff */
[----:B--2---:R-:W-:Y:S05]  /*99d0*/  @!P0 BRA `(.L_x_156) ;  /* 0xfffffffc00f08947 */ /* 0x004fea000383ffff */
[----:B------:R-:W-:Y:S05]  /*99e0*/  BRA `(.L_x_33) ;  /* 0xffffff8000fc7947 */ /* 0x000fea000383ffff */
.L_x_39:
[----:B-1----:R1:W2:Y:S02]  /*99f0*/  SYNCS.PHASECHK.TRANS64.TRYWAIT P0, [R2+URZ+0xd0], R3 ;  /* 0x0000d003020075a7 */ /* 0x0022a400080011ff */
[----:B--2---:R-:W-:Y:S05]  /*9a00*/  @!P0 NANOSLEEP.SYNCS 0x989680 ;  /* 0x009896800000895d */ /* 0x004fea0003900000 */
[----:B------:R-:W2:Y:S02]  /*9a10*/  @!P0 SYNCS.PHASECHK.TRANS64 P0, [R2+URZ+0xd0], R3 ;  /* 0x0000d003020085a7 */ /* 0x000ea400080010ff */
[----:B--2---:R-:W-:Y:S05]  /*9a20*/  @!P0 BRA `(.L_x_39) ;  /* 0xfffffffc00f08947 */ /* 0x004fea000383ffff */
[----:B------:R-:W-:Y:S05]  /*9a30*/  BRA `(.L_x_157) ;  /* 0xffffff8400a07947 */ /* 0x000fea000383ffff */
.L_x_43:
[----:B---3--:R-:W-:-:S07]  /*9a40*/  MOV R0, UR5 ;  /* 0x0000000500007c02 */ /* 0x008fce0008000f00 */
.L_x_158:
[----:B-1----:R1:W2:Y:S02]  /*9a50*/  SYNCS.PHASECHK.TRANS64.TRYWAIT P0, [R0+URZ], R2 ;  /* 0x00000002000075a7 */ /* 0x0022a400080011ff */
[----:B--2---:R-:W-:Y:S05]  /*9a60*/  @!P0 NANOSLEEP.SYNCS 0x989680 ;  /* 0x009896800000895d */ /* 0x004fea0003900000 */
[----:B------:R-:W2:Y:S02]  /*9a70*/  @!P0 SYNCS.PHASECHK.TRANS64 P0, [R0+URZ], R2 ;  /* 0x00000002000085a7 */ /* 0x000ea400080010ff */
[----:B--2---:R-:W-:Y:S05]  /*9a80*/  @!P0 BRA `(.L_x_158) ;  /* 0xfffffffc00f08947 */ /* 0x004fea000383ffff */
[----:B------:R-:W-:Y:S05]  /*9a90*/  BRA `(.L_x_159) ;  /* 0xffffff8c00107947 */ /* 0x000fea000383ffff */
.L_x_44:
[----:B---3--:R-:W-:-:S07]  /*9aa0*/  MOV R0, UR5 ;  /* 0x0000000500007c02 */ /* 0x008fce0008000f00 */
.L_x_160:
[----:B-1----:R1:W2:Y:S02]  /*9ab0*/  SYNCS.PHASECHK.TRANS64.TRYWAIT P0, [R0+URZ], R3 ;  /* 0x00000003000075a7 */ /* 0x0022a400080011ff */
[----:B--2---:R-:W-:Y:S05]  /*9ac0*/  @!P0 NANOSLEEP.SYNCS 0x989680 ;  /* 0x009896800000895d */ /* 0x004fea0003900000 */
[----:B------:R-:W2:Y:S02]  /*9ad0*/  @!P0 SYNCS.PHASECHK.TRANS64 P0, [R0+URZ], R3 ;  /* 0x00000003000085a7 */ /* 0x000ea400080010ff */
[----:B--2---:R-:W-:Y:S05]  /*9ae0*/  @!P0 BRA `(.L_x_160) ;  /* 0xfffffffc00f08947 */ /* 0x004fea000383ffff */
[----:B------:R-:W-:Y:S05]  /*9af0*/  BRA `(.L_x_161) ;  /* 0xffffff8c001c7947 */ /* 0x000fea000383ffff */
.L_x_45:
[----:B---3--:R-:W-:-:S07]  /*9b00*/  MOV R0, UR5 ;  /* 0x0000000500007c02 */ /* 0x008fce0008000f00 */
.L_x_162:
[----:B-1----:R1:W2:Y:S02]  /*9b10*/  SYNCS.PHASECHK.TRANS64.TRYWAIT P0, [R0+URZ], R3 ;  /* 0x00000003000075a7 */ /* 0x0022a400080011ff */
[----:B--2---:R-:W-:Y:S05]  /*9b20*/  @!P0 NANOSLEEP.SYNCS 0x989680 ;  /* 0x009896800000895d */ /* 0x004fea0003900000 */
[----:B------:R-:W2:Y:S02]  /*9b30*/  @!P0 SYNCS.PHASECHK.TRANS64 P0, [R0+URZ], R3 ;  /* 0x00000003000085a7 */ /* 0x000ea400080010ff */
[----:B--2---:R-:W-:Y:S05]  /*9b40*/  @!P0 BRA `(.L_x_162) ;  /* 0xfffffffc00f08947 */ /* 0x004fea000383ffff */
[----:B------:R-:W-:Y:S05]  /*9b50*/  BRA `(.L_x_163) ;  /* 0xffffff8c00287947 */ /* 0x000fea000383ffff */
.L_x_46:
[----:B---3--:R-:W-:-:S07]  /*9b60*/  MOV R0, UR5 ;  /* 0x0000000500007c02 */ /* 0x008fce0008000f00 */
.L_x_164:
[----:B-1----:R1:W2:Y:S02]  /*9b70*/  SYNCS.PHASECHK.TRANS64.TRYWAIT P0, [R0+URZ], R3 ;  /* 0x00000003000075a7 */ /* 0x0022a400080011ff */
[----:B--2---:R-:W-:Y:S05]  /*9b80*/  @!P0 NANOSLEEP.SYNCS 0x989680 ;  /* 0x009896800000895d */ /* 0x004fea0003900000 */
[----:B------:R-:W2:Y:S02]  /*9b90*/  @!P0 SYNCS.PHASECHK.TRANS64 P0, [R0+URZ], R3 ;  /* 0x00000003000085a7 */ /* 0x000ea400080010ff */
[----:B--2---:R-:W-:Y:S05]  /*9ba0*/  @!P0 BRA `(.L_x_164) ;  /* 0xfffffffc00f08947 */ /* 0x004fea000383ffff */
[----:B------:R-:W-:Y:S05]  /*9bb0*/  BRA `(.L_x_165) ;  /* 0xffffff8c00347947 */ /* 0x000fea000383ffff */
.L_x_47:
[----:B---3--:R-:W-:-:S07]  /*9bc0*/  MOV R0, UR5 ;  /* 0x0000000500007c02 */ /* 0x008fce0008000f00 */
.L_x_166:
[----:B-1----:R1:W2:Y:S02]  /*9bd0*/  SYNCS.PHASECHK.TRANS64.TRYWAIT P0, [R0+URZ], R3 ;  /* 0x00000003000075a7 */ /* 0x0022a400080011ff */
[----:B--2---:R-:W-:Y:S05]  /*9be0*/  @!P0 NANOSLEEP.SYNCS 0x989680 ;  /* 0x009896800000895d */ /* 0x004fea0003900000 */
[----:B------:R-:W2:Y:S02]  /*9bf0*/  @!P0 SYNCS.PHASECHK.TRANS64 P0, [R0+URZ], R3 ;  /* 0x00000003000085a7 */ /* 0x000ea400080010ff */
[----:B--2---:R-:W-:Y:S05]  /*9c00*/  @!P0 BRA `(.L_x_166) ;  /* 0xfffffffc00f08947 */ /* 0x004fea000383ffff */
[----:B------:R-:W-:Y:S05]  /*9c10*/  BRA `(.L_x_167) ;  /* 0xffffff8c00407947 */ /* 0x000fea000383ffff */
.L_x_48:
[----:B---3--:R-:W-:-:S07]  /*9c20*/  MOV R0, UR5 ;  /* 0x0000000500007c02 */ /* 0x008fce0008000f00 */
.L_x_168:
[----:B-1----:R1:W2:Y:S02]  /*9c30*/  SYNCS.PHASECHK.TRANS64.TRYWAIT P0, [R0+URZ], R3 ;  /* 0x00000003000075a7 */ /* 0x0022a400080011ff */
[----:B--2---:R-:W-:Y:S05]  /*9c40*/  @!P0 NANOSLEEP.SYNCS 0x989680 ;  /* 0x009896800000895d */ /* 0x004fea0003900000 */
[----:B------:R-:W2:Y:S02]  /*9c50*/  @!P0 SYNCS.PHASECHK.TRANS64 P0, [R0+URZ], R3 ;  /* 0x00000003000085a7 */ /* 0x000ea400080010ff */
[----:B--2---:R-:W-:Y:S05]  /*9c60*/  @!P0 BRA `(.L_x_168) ;  /* 0xfffffffc00f08947 */ /* 0x004fea000383ffff */
[----:B------:R-:W-:Y:S05]  /*9c70*/  BRA `(.L_x_169) ;  /* 0xffffff8c004c7947 */ /* 0x000fea000383ffff */
.L_x_49:
[----:B---3--:R-:W-:-:S07]  /*9c80*/  MOV R0, UR5 ;  /* 0x0000000500007c02 */ /* 0x008fce0008000f00 */
.L_x_170:
[----:B-1----:R1:W2:Y:S02]  /*9c90*/  SYNCS.PHASECHK.TRANS64.TRYWAIT P0, [R0+URZ], R3 ;  /* 0x00000003000075a7 */ /* 0x0022a400080011ff */
[----:B--2---:R-:W-:Y:S05]  /*9ca0*/  @!P0 NANOSLEEP.SYNCS 0x989680 ;  /* 0x009896800000895d */ /* 0x004fea0003900000 */
[----:B------:R-:W2:Y:S02]  /*9cb0*/  @!P0 SYNCS.PHASECHK.TRANS64 P0, [R0+URZ], R3 ;  /* 0x00000003000085a7 */ /* 0x000ea400080010ff */
[----:B--2---:R-:W-:Y:S05]  /*9cc0*/  @!P0 BRA `(.L_x_170) ;  /* 0xfffffffc00f08947 */ /* 0x004fea000383ffff */
[----:B------:R-:W-:Y:S05]  /*9cd0*/  BRA `(.L_x_171) ;  /* 0xffffff8c00587947 */ /* 0x000fea000383ffff */
.L_x_52:
[----:B-1----:R1:W2:Y:S02]  /*9ce0*/  SYNCS.PHASECHK.TRANS64.TRYWAIT P0, [R0+URZ+0x130], R4 ;  /* 0x00013004000075a7 */ /* 0x0022a400080011ff */
[----:B--2---:R-:W-:Y:S05]  /*9cf0*/  @!P0 NANOSLEEP.SYNCS 0x989680 ;  /* 0x009896800000895d */ /* 0x004fea0003900000 */
[----:B------:R-:W2:Y:S02]  /*9d00*/  @!P0 SYNCS.PHASECHK.TRANS64 P0, [R0+URZ+0x130], R4 ;  /* 0x00013004000085a7 */ /* 0x000ea400080010ff */
[----:B--2---:R-:W-:Y:S05]  /*9d10*/  @!P0 BRA `(.L_x_52) ;  /* 0xfffffffc00f08947 */ /* 0x004fea000383ffff */
[----:B------:R-:W-:Y:S05]  /*9d20*/  BRA `(.L_x_172) ;  /* 0xffffff8c00b47947 */ /* 0x000fea000383ffff */
.L_x_53:
[----:B------:R-:W-:-:S07]  /*9d30*/  MOV R0, UR5 ;  /* 0x0000000500007c02 */ /* 0x000fce0008000f00 */
.L_x_173:
[----:B-1----:R1:W2:Y:S02]  /*9d40*/  SYNCS.PHASECHK.TRANS64.TRYWAIT P0, [R0+URZ+0xe0], R5 ;  /* 0x0000e005000075a7 */ /* 0x0022a400080011ff */
[----:B--2---:R-:W-:Y:S05]  /*9d50*/  @!P0 NANOSLEEP.SYNCS 0x989680 ;  /* 0x009896800000895d */ /* 0x004fea0003900000 */
[----:B------:R-:W2:Y:S02]  /*9d60*/  @!P0 SYNCS.PHASECHK.TRANS64 P0, [R0+URZ+0xe0], R5 ;  /* 0x0000e005000085a7 */ /* 0x000ea400080010ff */
[----:B--2---:R-:W-:Y:S05]  /*9d70*/  @!P0 BRA `(.L_x_173) ;  /* 0xfffffffc00f08947 */ /* 0x004fea000383ffff */
[----:B------:R-:W-:Y:S05]  /*9d80*/  BRA `(.L_x_174) ;  /* 0xffffff8c00c47947 */ /* 0x000fea000383ffff */
.L_x_54:
[----:B-1----:R1:W2:Y:S02]  /*9d90*/  SYNCS.PHASECHK.TRANS64.TRYWAIT P1, [R0+URZ+0xd0], R4 ;  /* 0x0000d004000075a7 */ /* 0x0022a400080211ff */
[----:B--2---:R-:W-:Y:S05]  /*9da0*/  @!P1 NANOSLEEP.SYNCS 0x989680 ;  /* 0x009896800000995d */ /* 0x004fea0003900000 */
[----:B------:R-:W2:Y:S02]  /*9db0*/  @!P1 SYNCS.PHASECHK.TRANS64 P1, [R0+URZ+0xd0], R4 ;  /* 0x0000d004000095a7 */ /* 0x000ea400080210ff */
[----:B--2---:R-:W-:Y:S05]  /*9dc0*/  @!P1 BRA `(.L_x_54) ;  /* 0xfffffffc00f09947 */ /* 0x004fea000383ffff */
[----:B------:R-:W-:Y:S05]  /*9dd0*/  BRA `(.L_x_175) ;  /* 0xffffff8c00f47947 */ /* 0x000fea000383ffff */
.L_x_57:
[----:B------:R-:W-:-:S07]  /*9de0*/  MOV R0, UR5 ;  /* 0x0000000500007c02 */ /* 0x000fce0008000f00 */
.L_x_176:
[----:B-1----:R1:W2:Y:S02]  /*9df0*/  SYNCS.PHASECHK.TRANS64.TRYWAIT P0, [R0+URZ+0xe0], R2 ;  /* 0x0000e002000075a7 */ /* 0x0022a400080011ff */
[----:B--2---:R-:W-:Y:S05]  /*9e00*/  @!P0 NANOSLEEP.SYNCS 0x989680 ;  /* 0x009896800000895d */ /* 0x004fea0003900000 */
[----:B------:R-:W2:Y:S02]  /*9e10*/  @!P0 SYNCS.PHASECHK.TRANS64 P0, [R0+URZ+0xe0], R2 ;  /* 0x0000e002000085a7 */ /* 0x000ea400080010ff */
[----:B--2---:R-:W-:Y:S05]  /*9e20*/  @!P0 BRA `(.L_x_176) ;  /* 0xfffffffc00f08947 */ /* 0x004fea000383ffff */
[----:B------:R-:W-:Y:S05]  /*9e30*/  BRA `(.L_x_56) ;  /* 0xffffff9000487947 */ /* 0x000fea000383ffff */
.L_x_66:
[----:B-1----:R-:W-:-:S04]  /*9e40*/  MOV R3, UR6 ;  /* 0x0000000600037c02 */ /* 0x002fc80008000f00 */
[----:B------:R1:W2:Y:S03]  /*9e50*/  SYNCS.PHASECHK.TRANS64.TRYWAIT P0, [R3+URZ+0x8], R4 ;  /* 0x00000804030075a7 */ /* 0x0002a600080011ff */
[----:B--2---:R-:W-:Y:S05]  /*9e60*/  @!P0 NANOSLEEP.SYNCS 0x989680 ;  /* 0x009896800000895d */ /* 0x004fea0003900000 */
[----:B------:R-:W2:Y:S02]  /*9e70*/  @!P0 SYNCS.PHASECHK.TRANS64 P0, [R3+URZ+0x8], R4 ;  /* 0x00000804030085a7 */ /* 0x000ea400080010ff */
[----:B--2---:R-:W-:Y:S05]  /*9e80*/  @!P0 BRA `(.L_x_66) ;  /* 0xfffffffc00ec8947 */ /* 0x004fea000383ffff */
[----:B------:R-:W-:Y:S05]  /*9e90*/  BRA `(.L_x_65) ;  /* 0xffffff9000fc7947 */ /* 0x000fea000383ffff */
.L_x_68:
[----:B------:R-:W-:Y:S01]  /*9ea0*/  BSSY B0, `(.L_x_177) ;  /* 0x0000006000007945 */ /* 0x000fe20003800000 */
[----:B------:R-:W-:-:S07]  /*9eb0*/  MOV R15, 0xffffffff ;  /* 0xffffffff000f7802 */ /* 0x000fce0000000f00 */
[----:B-1---5:R-:W-:Y:S05]  /*9ec0*/  WARPSYNC.COLLECTIVE R15, `(.L_x_178) ;  /* 0x000000000f0c7348 */ /* 0x022fea0003c00000 */
[----:B------:R-:W-:Y:S02]  /*9ed0*/  ELECT P6, UR79, PT ;  /* 0x00000000004f782f */ /* 0x000fe400038c0000 */
[----:B------:R-:W-:Y:S01]  /*9ee0*/  MOV R14, UR79 ;  /* 0x0000004f000e7c02 */ /* 0x000fe20008000f00 */
[----:B-1---5:R-:W-:Y:S10]  /*9ef0*/  ENDCOLLECTIVE ;  /* 0x000000000000791b */ /* 0x022ff40003800000 */
.L_x_178:
[----:B------:R-:W-:Y:S05]  /*9f00*/  BSYNC B0 ;  /* 0x0000000000007941 */ /* 0x000fea0003800000 */
.L_x_177:
[----:B------:R-:W-:Y:S05]  /*9f10*/  BRA `(.L_x_179) ;  /* 0xffffff94002c7947 */ /* 0x000fea000383ffff */
.L_x_70:
[----:B-1----:R-:W-:-:S04]  /*9f20*/  MOV R0, UR6 ;  /* 0x0000000600007c02 */ /* 0x002fc80008000f00 */
[----:B------:R1:W2:Y:S03]  /*9f30*/  SYNCS.PHASECHK.TRANS64.TRYWAIT P0, [R0+URZ+0x8], R2 ;  /* 0x00000802000075a7 */ /* 0x0002a600080011ff */
[----:B--2---:R-:W-:Y:S05]  /*9f40*/  @!P0 NANOSLEEP.SYNCS 0x989680 ;  /* 0x009896800000895d */ /* 0x004fea0003900000 */
[----:B------:R-:W2:Y:S02]  /*9f50*/  @!P0 SYNCS.PHASECHK.TRANS64 P0, [R0+URZ+0x8], R2 ;  /* 0x00000802000085a7 */ /* 0x000ea400080010ff */
[----:B--2---:R-:W-:Y:S05]  /*9f60*/  @!P0 BRA `(.L_x_70) ;  /* 0xfffffffc00ec8947 */ /* 0x004fea000383ffff */
[----:B------:R-:W-:Y:S05]  /*9f70*/  BRA `(.L_x_69) ;  /* 0xffffff9400307947 */ /* 0x000fea000383ffff */
.L_x_71:
[----:B-1----:R1:W2:Y:S02]  /*9f80*/  SYNCS.PHASECHK.TRANS64.TRYWAIT P0, [R0+URZ+0xd0], R4 ;  /* 0x0000d004000075a7 */ /* 0x0022a400080011ff */
[----:B--2---:R-:W-:Y:S05]  /*9f90*/  @!P0 NANOSLEEP.SYNCS 0x989680 ;  /* 0x009896800000895d */ /* 0x004fea0003900000 */
[----:B------:R-:W2:Y:S02]  /*9fa0*/  @!P0 SYNCS.PHASECHK.TRANS64 P0, [R0+URZ+0xd0], R4 ;  /* 0x0000d004000085a7 */ /* 0x000ea400080010ff */
[----:B--2---:R-:W-:Y:S05]  /*9fb0*/  @!P0 BRA `(.L_x_71) ;  /* 0xfffffffc00f08947 */ /* 0x004fea000383ffff */
[----:B------:R-:W-:Y:S05]  /*9fc0*/  BRA `(.L_x_180) ;  /* 0xffffff98001c7947 */ /* 0x000fea000383ffff */
.L_x_73:
[----:B------:R-:W-:-:S07]  /*9fd0*/  MOV R0, UR9 ;  /* 0x0000000900007c02 */ /* 0x000fce0008000f00 */
.L_x_181:
[----:B-1----:R1:W2:Y:S02]  /*9fe0*/  SYNCS.PHASECHK.TRANS64.TRYWAIT P0, [R0+URZ+0x110], R4 ;  /* 0x00011004000075a7 */ /* 0x0022a400080011ff */
[----:B--2---:R-:W-:Y:S05]  /*9ff0*/  @!P0 NANOSLEEP.SYNCS 0x989680 ;  /* 0x009896800000895d */ /* 0x004fea0003900000 */
[----:B------:R-:W2:Y:S02]  /*a000*/  @!P0 SYNCS.PHASECHK.TRANS64 P0, [R0+URZ+0x110], R4 ;  /* 0x00011004000085a7 */ /* 0x000ea400080010ff */
[----:B--2---:R-:W-:Y:S05]  /*a010*/  @!P0 BRA `(.L_x_181) ;  /* 0xfffffffc00f08947 */ /* 0x004fea000383ffff */
[----:B------:R-:W-:Y:S05]  /*a020*/  BRA `(.L_x_182) ;  /* 0xffffff9800687947 */ /* 0x000fea000383ffff */
.L_x_76:
[----:B------:R-:W-:Y:S07]  /*a030*/  MOV R0, UR8 ;  /* 0x0000000800007c02 */ /* 0x000fee0008000f00 */
.L_x_183:
[----:B-1----:R1:W2:Y:S02]  /*a040*/  SYNCS.PHASECHK.TRANS64.TRYWAIT P0, [R0+URZ], R4 ;  /* 0x00000004000075a7 */ /* 0x0022a400080011ff */
[----:B--2---:R-:W-:Y:S05]  /*a050*/  @!P0 NANOSLEEP.SYNCS 0x989680 ;  /* 0x009896800000895d */ /* 0x004fea0003900000 */
[----:B------:R-:W2:Y:S02]  /*a060*/  @!P0 SYNCS.PHASECHK.TRANS64 P0, [R0+URZ], R4 ;  /* 0x00000004000085a7 */ /* 0x000ea400080010ff */
[----:B--2---:R-:W-:Y:S05]  /*a070*/  @!P0 BRA `(.L_x_183) ;  /* 0xfffffffc00f08947 */ /* 0x004fea000383ffff */
[----:B------:R-:W-:Y:S05]  /*a080*/  BRA `(.L_x_75) ;  /* 0xffffff98007c7947 */ /* 0x000fea000383ffff */
.L_x_80:
[----:B-1----:R-:W-:-:S07]  /*a090*/  MOV R0, UR8 ;  /* 0x0000000800007c02 */ /* 0x002fce0008000f00 */
.L_x_184:
[----:B-1----:R1:W2:Y:S02]  /*a0a0*/  SYNCS.PHASECHK.TRANS64.TRYWAIT P0, [R0+URZ], R2 ;  /* 0x00000002000075a7 */ /* 0x0022a400080011ff */
[----:B--2---:R-:W-:Y:S05]  /*a0b0*/  @!P0 NANOSLEEP.SYNCS 0x989680 ;  /* 0x009896800000895d */ /* 0x004fea0003900000 */
[----:B------:R-:W2:Y:S02]  /*a0c0*/  @!P0 SYNCS.PHASECHK.TRANS64 P0, [R0+URZ], R2 ;  /* 0x00000002000085a7 */ /* 0x000ea400080010ff */
[----:B--2---:R-:W-:Y:S05]  /*a0d0*/  @!P0 BRA `(.L_x_184) ;  /* 0xfffffffc00f08947 */ /* 0x004fea000383ffff */
[----:B------:R-:W-:Y:S05]  /*a0e0*/  BRA `(.L_x_185) ;  /* 0xffffff9c00707947 */ /* 0x000fea000383ffff */
.L_x_81:
[----:B------:R-:W-:-:S07]  /*a0f0*/  MOV R0, UR8 ;  /* 0x0000000800007c02 */ /* 0x000fce0008000f00 */
.L_x_186:
[----:B-1----:R1:W2:Y:S02]  /*a100*/  SYNCS.PHASECHK.TRANS64.TRYWAIT P0, [R0+URZ], R3 ;  /* 0x00000003000075a7 */ /* 0x0022a400080011ff */
[----:B--2---:R-:W-:Y:S05]  /*a110*/  @!P0 NANOSLEEP.SYNCS 0x989680 ;  /* 0x009896800000895d */ /* 0x004fea0003900000 */
[----:B------:R-:W2:Y:S02]  /*a120*/  @!P0 SYNCS.PHASECHK.TRANS64 P0, [R0+URZ], R3 ;  /* 0x00000003000085a7 */ /* 0x000ea400080010ff */
[----:B--2---:R-:W-:Y:S05]  /*a130*/  @!P0 BRA `(.L_x_186) ;  /* 0xfffffffc00f08947 */ /* 0x004fea000383ffff */
[----:B------:R-:W-:Y:S05]  /*a140*/  BRA `(.L_x_187) ;  /* 0xffffff9c007c7947 */ /* 0x000fea000383ffff */
.L_x_82:
[----:B------:R-:W-:-:S07]  /*a150*/  MOV R0, UR8 ;  /* 0x0000000800007c02 */ /* 0x000fce0008000f00 */
.L_x_188:
[----:B-1----:R1:W2:Y:S02]  /*a160*/  SYNCS.PHASECHK.TRANS64.TRYWAIT P0, [R0+URZ], R3 ;  /* 0x00000003000075a7 */ /* 0x0022a400080011ff */
[----:B--2---:R-:W-:Y:S05]  /*a170*/  @!P0 NANOSLEEP.SYNCS 0x989680 ;  /* 0x009896800000895d */ /* 0x004fea0003900000 */
[----:B------:R-:W2:Y:S02]  /*a180*/  @!P0 SYNCS.PHASECHK.TRANS64 P0, [R0+URZ], R3 ;  /* 0x00000003000085a7 */ /* 0x000ea400080010ff */
[----:B--2---:R-:W-:Y:S05]  /*a190*/  @!P0 BRA `(.L_x_188) ;  /* 0xfffffffc00f08947 */ /* 0x004fea000383ffff */
[----:B------:R-:W-:Y:S05]  /*a1a0*/  BRA `(.L_x_189) ;  /* 0xffffff9c00887947 */ /* 0x000fea000383ffff */
.L_x_85:
[----:B------:R-:W-:-:S07]  /*a1b0*/  MOV R0, UR7 ;  /* 0x0000000700007c02 */ /* 0x000fce0008000f00 */
.L_x_190:
[----:B-1----:R1:W2:Y:S02]  /*a1c0*/  SYNCS.PHASECHK.TRANS64.TRYWAIT P1, [R0+URZ+0x150], R2 ;  /* 0x00015002000075a7 */ /* 0x0022a400080211ff */
[----:B--2---:R-:W-:Y:S05]  /*a1d0*/  @!P1 NANOSLEEP.SYNCS 0x989680 ;  /* 0x009896800000995d */ /* 0x004fea0003900000 */
[----:B------:R-:W2:Y:S02]  /*a1e0*/  @!P1 SYNCS.PHASECHK.TRANS64 P1, [R0+URZ+0x150], R2 ;  /* 0x00015002000095a7 */ /* 0x000ea400080210ff */
[----:B--2---:R-:W-:Y:S05]  /*a1f0*/  @!P1 BRA `(.L_x_190) ;  /* 0xfffffffc00f09947 */ /* 0x004fea000383ffff */
[----:B------:R-:W-:Y:S05]  /*a200*/  BRA `(.L_x_191) ;  /* 0xffffff9c00d47947 */ /* 0x000fea000383ffff */
.L_x_90:
[----:B--2---:R2:W4:Y:S02]  /*a210*/  SYNCS.PHASECHK.TRANS64.TRYWAIT P0, [R0+URZ+0xd0], R2 ;  /* 0x0000d002000075a7 */ /* 0x00452400080011ff */
[----:B----4-:R-:W-:Y:S05]  /*a220*/  @!P0 NANOSLEEP.SYNCS 0x989680 ;  /* 0x009896800000895d */ /* 0x010fea0003900000 */
[----:B------:R-:W4:Y:S02]  /*a230*/  @!P0 SYNCS.PHASECHK.TRANS64 P0, [R0+URZ+0xd0], R2 ;  /* 0x0000d002000085a7 */ /* 0x000f2400080010ff */
[----:B----4-:R-:W-:Y:S05]  /*a240*/  @!P0 BRA `(.L_x_90) ;  /* 0xfffffffc00f08947 */ /* 0x010fea000383ffff */
[----:B------:R-:W-:Y:S05]  /*a250*/  BRA `(.L_x_192) ;  /* 0xffffffa000e87947 */ /* 0x000fea000383ffff */
.L_x_93:
[----:B------:R-:W-:Y:S07]  /*a260*/  MOV R0, UR6 ;  /* 0x0000000600007c02 */ /* 0x000fee0008000f00 */
.L_x_193:
[----:B--2---:R2:W4:Y:S02]  /*a270*/  SYNCS.PHASECHK.TRANS64.TRYWAIT P0, [R0+URZ+0xc8], R2 ;  /* 0x0000c802000075a7 */ /* 0x00452400080011ff */
[----:B----4-:R-:W-:Y:S05]  /*a280*/  @!P0 NANOSLEEP.SYNCS 0x989680 ;  /* 0x009896800000895d */ /* 0x010fea0003900000 */
[----:B------:R-:W4:Y:S02]  /*a290*/  @!P0 SYNCS.PHASECHK.TRANS64 P0, [R0+URZ+0xc8], R2 ;  /* 0x0000c802000085a7 */ /* 0x000f2400080010ff */
[----:B----4-:R-:W-:Y:S05]  /*a2a0*/  @!P0 BRA `(.L_x_193) ;  /* 0xfffffffc00f08947 */ /* 0x010fea000383ffff */
[----:B------:R-:W-:Y:S05]  /*a2b0*/  BRA `(.L_x_92) ;  /* 0xffffffa400c87947 */ /* 0x000fea000383ffff */
.L_x_96:
[----:B------:R-:W-:Y:S07]  /*a2c0*/  MOV R0, UR6 ;  /* 0x0000000600007c02 */ /* 0x000fee0008000f00 */
.L_x_194:
[----:B-1----:R1:W2:Y:S02]  /*a2d0*/  SYNCS.PHASECHK.TRANS64.TRYWAIT P0, [R0+URZ+0xa0], R32 ;  /* 0x0000a020000075a7 */ /* 0x0022a400080011ff */
[----:B--2---:R-:W-:Y:S05]  /*a2e0*/  @!P0 NANOSLEEP.SYNCS 0x989680 ;  /* 0x009896800000895d */ /* 0x004fea0003900000 */
[----:B------:R-:W2:Y:S02]  /*a2f0*/  @!P0 SYNCS.PHASECHK.TRANS64 P0, [R0+URZ+0xa0], R32 ;  /* 0x0000a020000085a7 */ /* 0x000ea400080010ff */
[----:B--2---:R-:W-:Y:S05]  /*a300*/  @!P0 BRA `(.L_x_194) ;  /* 0xfffffffc00f08947 */ /* 0x004fea000383ffff */
[----:B------:R-:W-:Y:S05]  /*a310*/  BRA `(.L_x_195) ;  /* 0xffffffa800407947 */ /* 0x000fea000383ffff */
.L_x_97:
[----:B------:R-:W-:Y:S07]  /*a320*/  MOV R0, UR6 ;  /* 0x0000000600007c02 */ /* 0x000fee0008000f00 */
.L_x_196:
[----:B-1----:R1:W2:Y:S02]  /*a330*/  SYNCS.PHASECHK.TRANS64.TRYWAIT P0, [R0+URZ+0xa8], R32 ;  /* 0x0000a820000075a7 */ /* 0x0022a400080011ff */
[----:B--2---:R-:W-:Y:S05]  /*a340*/  @!P0 NANOSLEEP.SYNCS 0x989680 ;  /* 0x009896800000895d */ /* 0x004fea0003900000 */
[----:B------:R-:W2:Y:S02]  /*a350*/  @!P0 SYNCS.PHASECHK.TRANS64 P0, [R0+URZ+0xa8], R32 ;  /* 0x0000a820000085a7 */ /* 0x000ea400080010ff */
[----:B--2---:R-:W-:Y:S05]  /*a360*/  @!P0 BRA `(.L_x_196) ;  /* 0xfffffffc00f08947 */ /* 0x004fea000383ffff */
[----:B------:R-:W-:Y:S05]  /*a370*/  BRA `(.L_x_197) ;  /* 0xffffffa8007c7947 */ /* 0x000fea000383ffff */
.L_x_98:
[----:B------:R-:W-:Y:S07]  /*a380*/  MOV R0, UR6 ;  /* 0x0000000600007c02 */ /* 0x000fee0008000f00 */
.L_x_198:
[----:B-1----:R1:W2:Y:S02]  /*a390*/  SYNCS.PHASECHK.TRANS64.TRYWAIT P0, [R0+URZ+0xb0], R32 ;  /* 0x0000b020000075a7 */ /* 0x0022a400080011ff */
[----:B--2---:R-:W-:Y:S05]  /*a3a0*/  @!P0 NANOSLEEP.SYNCS 0x989680 ;  /* 0x009896800000895d */ /* 0x004fea0003900000 */
[----:B------:R-:W2:Y:S02]  /*a3b0*/  @!P0 SYNCS.PHASECHK.TRANS64 P0, [R0+URZ+0xb0], R32 ;  /* 0x0000b020000085a7 */ /* 0x000ea400080010ff */
[----:B--2---:R-:W-:Y:S05]  /*a3c0*/  @!P0 BRA `(.L_x_198) ;  /* 0xfffffffc00f08947 */ /* 0x004fea000383ffff */
[----:B------:R-:W-:Y:S05]  /*a3d0*/  BRA `(.L_x_199) ;  /* 0xffffffa800c07947 */ /* 0x000fea000383ffff */
.L_x_99:
[----:B------:R-:W-:Y:S07]  /*a3e0*/  MOV R0, UR6 ;  /* 0x0000000600007c02 */ /* 0x000fee0008000f00 */
.L_x_200:
[----:B-1----:R1:W2:Y:S02]  /*a3f0*/  SYNCS.PHASECHK.TRANS64.TRYWAIT P0, [R0+URZ+0xb8], R32 ;  /* 0x0000b820000075a7 */ /* 0x0022a400080011ff */
[----:B--2---:R-:W-:Y:S05]  /*a400*/  @!P0 NANOSLEEP.SYNCS 0x989680 ;  /* 0x009896800000895d */ /* 0x004fea0003900000 */
[----:B------:R-:W2:Y:S02]  /*a410*/  @!P0 SYNCS.PHASECHK.TRANS64 P0, [R0+URZ+0xb8], R32 ;  /* 0x0000b820000085a7 */ /* 0x000ea400080010ff */
[----:B--2---:R-:W-:Y:S05]  /*a420*/  @!P0 BRA `(.L_x_200) ;  /* 0xfffffffc00f08947 */ /* 0x004fea000383ffff */
[----:B------:R-:W-:Y:S05]  /*a430*/  BRA `(.L_x_201) ;  /* 0xffffffac00487947 */ /* 0x000fea000383ffff */
.L_x_101:
[----:B------:R-:W-:-:S07]  /*a440*/  MOV R0, UR6 ;  /* 0x0000000600007c02 */ /* 0x000fce0008000f00 */
.L_x_202:
[----:B-1----:R1:W4:Y:S02]  /*a450*/  SYNCS.PHASECHK.TRANS64.TRYWAIT P0, [R0+URZ+0xa0], R2 ;  /* 0x0000a002000075a7 */ /* 0x00232400080011ff */
[----:B----4-:R-:W-:Y:S05]  /*a460*/  @!P0 NANOSLEEP.SYNCS 0x989680 ;  /* 0x009896800000895d */ /* 0x010fea0003900000 */
[----:B------:R-:W4:Y:S02]  /*a470*/  @!P0 SYNCS.PHASECHK.TRANS64 P0, [R0+URZ+0xa0], R2 ;  /* 0x0000a002000085a7 */ /* 0x000f2400080010ff */
[----:B----4-:R-:W-:Y:S05]  /*a480*/  @!P0 BRA `(.L_x_202) ;  /* 0xfffffffc00f08947 */ /* 0x010fea000383ffff */
[----:B------:R-:W-:Y:S05]  /*a490*/  BRA `(.L_x_203) ;  /* 0xffffffac00b87947 */ /* 0x000fea000383ffff */
.L_x_102:
[----:B-1----:R-:W-:-:S07]  /*a4a0*/  MOV R0, UR6 ;  /* 0x0000000600007c02 */ /* 0x002fce0008000f00 */
.L_x_204:
[----:B-1----:R1:W4:Y:S02]  /*a4b0*/  SYNCS.PHASECHK.TRANS64.TRYWAIT P0, [R0+URZ+0xa8], R2 ;  /* 0x0000a802000075a7 */ /* 0x00232400080011ff */
[----:B----4-:R-:W-:Y:S05]  /*a4c0*/  @!P0 NANOSLEEP.SYNCS 0x989680 ;  /* 0x009896800000895d */ /* 0x010fea0003900000 */
[----:B------:R-:W4:Y:S02]  /*a4d0*/  @!P0 SYNCS.PHASECHK.TRANS64 P0, [R0+URZ+0xa8], R2 ;  /* 0x0000a802000085a7 */ /* 0x000f2400080010ff */
[----:B----4-:R-:W-:Y:S05]  /*a4e0*/  @!P0 BRA `(.L_x_204) ;  /* 0xfffffffc00f08947 */ /* 0x010fea000383ffff */
[----:B------:R-:W-:Y:S05]  /*a4f0*/  BRA `(.L_x_205) ;  /* 0xffffffac00a87947 */ /* 0x000fea000383ffff */
.L_x_103:
[----:B-1----:R-:W-:-:S07]  /*a500*/  MOV R0, UR6 ;  /* 0x0000000600007c02 */ /* 0x002fce0008000f00 */
.L_x_206:
[----:B-1----:R1:W4:Y:S02]  /*a510*/  SYNCS.PHASECHK.TRANS64.TRYWAIT P0, [R0+URZ+0xb0], R2 ;  /* 0x0000b002000075a7 */ /* 0x00232400080011ff */
[----:B----4-:R-:W-:Y:S05]  /*a520*/  @!P0 NANOSLEEP.SYNCS 0x989680 ;  /* 0x009896800000895d */ /* 0x010fea0003900000 */
[----:B------:R-:W4:Y:S02]  /*a530*/  @!P0 SYNCS.PHASECHK.TRANS64 P0, [R0+URZ+0xb0], R2 ;  /* 0x0000b002000085a7 */ /* 0x000f2400080010ff */
[----:B----4-:R-:W-:Y:S05]  /*a540*/  @!P0 BRA `(.L_x_206) ;  /* 0xfffffffc00f08947 */ /* 0x010fea000383ffff */
[----:B------:R-:W-:Y:S05]  /*a550*/  BRA `(.L_x_207) ;  /* 0xffffffac00987947 */ /* 0x000fea000383ffff */
.L_x_105:
[----:B--2---:R2:W4:Y:S02]  /*a560*/  SYNCS.PHASECHK.TRANS64.TRYWAIT P0, [R0+URZ+0xd0], R2 ;  /* 0x0000d002000075a7 */ /* 0x00452400080011ff */
[----:B----4-:R-:W-:Y:S05]  /*a570*/  @!P0 NANOSLEEP.SYNCS 0x989680 ;  /* 0x009896800000895d */ /* 0x010fea0003900000 */
[----:B------:R-:W4:Y:S02]  /*a580*/  @!P0 SYNCS.PHASECHK.TRANS64 P0, [R0+URZ+0xd0], R2 ;  /* 0x0000d002000085a7 */ /* 0x000f2400080010ff */
[----:B----4-:R-:W-:Y:S05]  /*a590*/  @!P0 BRA `(.L_x_105) ;  /* 0xfffffffc00f08947 */ /* 0x010fea000383ffff */
[----:B------:R-:W-:Y:S05]  /*a5a0*/  BRA `(.L_x_208) ;  /* 0xffffffb000707947 */ /* 0x000fea000383ffff */
.L_x_117:
[----:B-1----:R-:W-:Y:S04]  /*a5b0*/  MOV R3, UR41 ;  /* 0x0000002900037c02 */ /* 0x002fe80008000f00 */
[----:B------:R1:W2:Y:S03]  /*a5c0*/  SYNCS.PHASECHK.TRANS64.TRYWAIT P1, [R3+URZ+0x80], R4 ;  /* 0x00008004030075a7 */ /* 0x0002a600080211ff */
[----:B--2---:R-:W-:Y:S05]  /*a5d0*/  @!P1 NANOSLEEP.SYNCS 0x989680 ;  /* 0x009896800000995d */ /* 0x004fea0003900000 */
[----:B------:R-:W2:Y:S02]  /*a5e0*/  @!P1 SYNCS.PHASECHK.TRANS64 P1, [R3+URZ+0x80], R4 ;  /* 0x00008004030095a7 */ /* 0x000ea400080210ff */
[----:B--2---:R-:W-:Y:S05]  /*a5f0*/  @!P1 BRA `(.L_x_117) ;  /* 0xfffffffc00ec9947 */ /* 0x004fea000383ffff */
[----:B------:R-:W-:Y:S05]  /*a600*/  BRA `(.L_x_116) ;  /* 0xffffffbc00d07947 */ /* 0x000fea000383ffff */
.L_x_119:
[----:B-1----:R1:W4:Y:S02]  /*a610*/  SYNCS.PHASECHK.TRANS64.TRYWAIT P0, [R118+URZ+0xf0], R0 ;  /* 0x0000f000760075a7 */ /* 0x00232400080011ff */
[----:B----4-:R-:W-:Y:S05]  /*a620*/  @!P0 NANOSLEEP.SYNCS 0x989680 ;  /* 0x009896800000895d */ /* 0x010fea0003900000 */
[----:B------:R-:W4:Y:S02]  /*a630*/  @!P0 SYNCS.PHASECHK.TRANS64 P0, [R118+URZ+0xf0], R0 ;  /* 0x0000f000760085a7 */ /* 0x000f2400080010ff */
[----:B----4-:R-:W-:Y:S05]  /*a640*/  @!P0 BRA `(.L_x_119) ;  /* 0xfffffffc00f08947 */ /* 0x010fea000383ffff */
[----:B------:R-:W-:Y:S05]  /*a650*/  BRA `(.L_x_118) ;  /* 0xffffffbc00f87947 */ /* 0x000fea000383ffff */
.L_x_128:
[----:B---3--:R3:W4:Y:S02]  /*a660*/  SYNCS.PHASECHK.TRANS64.TRYWAIT P0, [R3+URZ+0x80], R0 ;  /* 0x00008000030075a7 */ /* 0x00872400080011ff */
[----:B----4-:R-:W-:Y:S05]  /*a670*/  @!P0 NANOSLEEP.SYNCS 0x989680 ;  /* 0x009896800000895d */ /* 0x010fea0003900000 */
[----:B------:R-:W4:Y:S02]  /*a680*/  @!P0 SYNCS.PHASECHK.TRANS64 P0, [R3+URZ+0x80], R0 ;  /* 0x00008000030085a7 */ /* 0x000f2400080010ff */
[----:B----4-:R-:W-:Y:S05]  /*a690*/  @!P0 BRA `(.L_x_128) ;  /* 0xfffffffc00f08947 */ /* 0x010fea000383ffff */
[----:B------:R-:W-:Y:S05]  /*a6a0*/  BRA `(.L_x_127) ;  /* 0xffffffc800d47947 */ /* 0x000fea000383ffff */
.L_x_136:
[----:B---3--:R3:W4:Y:S02]  /*a6b0*/  SYNCS.PHASECHK.TRANS64.TRYWAIT P0, [R0+URZ+0x80], R7 ;  /* 0x00008007000075a7 */ /* 0x00872400080011ff */
[----:B----4-:R-:W-:Y:S05]  /*a6c0*/  @!P0 NANOSLEEP.SYNCS 0x989680 ;  /* 0x009896800000895d */ /* 0x010fea0003900000 */
[----:B------:R-:W4:Y:S02]  /*a6d0*/  @!P0 SYNCS.PHASECHK.TRANS64 P0, [R0+URZ+0x80], R7 ;  /* 0x00008007000085a7 */ /* 0x000f2400080010ff */
[----:B----4-:R-:W-:Y:S05]  /*a6e0*/  @!P0 BRA `(.L_x_136) ;  /* 0xfffffffc00f08947 */ /* 0x010fea000383ffff */
[----:B------:R-:W-:Y:S05]  /*a6f0*/  BRA `(.L_x_135) ;  /* 0xffffffd400d47947 */ /* 0x000fea000383ffff */
.L_x_144:
[----:B---3--:R3:W4:Y:S02]  /*a700*/  SYNCS.PHASECHK.TRANS64.TRYWAIT P0, [R0+URZ+0x80], R6 ;  /* 0x00008006000075a7 */ /* 0x00872400080011ff */
[----:B----4-:R-:W-:Y:S05]  /*a710*/  @!P0 NANOSLEEP.SYNCS 0x989680 ;  /* 0x009896800000895d */ /* 0x010fea0003900000 */
[----:B------:R-:W4:Y:S02]  /*a720*/  @!P0 SYNCS.PHASECHK.TRANS64 P0, [R0+URZ+0x80], R6 ;  /* 0x00008006000085a7 */ /* 0x000f2400080010ff */
[----:B----4-:R-:W-:Y:S05]  /*a730*/  @!P0 BRA `(.L_x_144) ;  /* 0xfffffffc00f08947 */ /* 0x010fea000383ffff */
[----:B------:R-:W-:Y:S05]  /*a740*/  BRA `(.L_x_143) ;  /* 0xffffffe000d47947 */ /* 0x000fea000383ffff */
        .weak           $__internal_0_$__cuda_sm10x_tcgen05_guardrail_trap_col_being_dealloced_not_returned_by_alloc
        .type           $__internal_0_$__cuda_sm10x_tcgen05_guardrail_trap_col_being_dealloced_not_returned_by_alloc,@function
        .size           $__internal_0_$__cuda_sm10x_tcgen05_guardrail_trap_col_being_dealloced_not_returned_by_alloc,($__internal_1_$__cuda_sm10x_tcgen05_guardrail_trap_phase_invalid_during_alloc - $__internal_0_$__cuda_sm10x_tcgen05_guardrail_trap_col_being_dealloced_not_returned_by_alloc)
$__internal_0_$__cuda_sm10x_tcgen05_guardrail_trap_col_being_dealloced_not_returned_by_alloc:
[----:B------:R-:W-:Y:S05]  /*a750*/  BPT.TRAP 0x1 ;  /* 0x000000040000795c */ /* 0x000fea0000300000 */
[----:B------:R-:W-:-:S04]  /*a760*/  HFMA2 R3, -RZ, RZ, 0, 0 ;  /* 0x00000000ff037431 */ /* 0x000fc800000001ff */
[----:B------:R-:W-:Y:S05]  /*a770*/  RET.REL.NODEC R2 `(_ZN7cutlass13device_kernelINS_4gemm6kernel13GemmUniversalIN4cute5tupleIJiiiiEEENS1_10collective13CollectiveMmaINS1_35MainloopSm100TmaUmmaWarpSpecializedILi8ELi2ELi4ENS5_IJNS4_1CILi2EEENSA_ILi1EEESC_EEEEENS5_IJNSA_ILi256EEENSA_ILi128EEENSA_ILi64EEEEEENS_10bfloat16_tENS5_IJlSC_lEEESJ_SK_NS4_8TiledMMAINS4_8MMA_AtomIJNS4_26SM100_MMA_F16BF16_2x1SM_SSISJ_SJ_fLi256ELi128ELNS4_4UMMA5MajorE0ELSP_0ELNSO_7ScaleInE0ELSQ_0EEEEEENS4_6LayoutINS5_IJSC_SC_SC_EEENS5_IJNSA_ILi0EEESV_SV_EEEEENS5_IJNS4_10UnderscoreESY_SY_EEEEENS4_18SM100_TMA_2SM_LOADENS4_14ComposedLayoutINS4_7SwizzleILi3ELi4ELi3EEENS4_18smem_ptr_flag_bitsILi16EEENST_INS5_IJNSA_ILi8EEESH_EEENS5_IJSH_SC_EEEEEEEvNS4_8identityES11_S1B_vS1C_EENS_8epilogue10collective18CollectiveEpilogueINS1E_23Sm100TmaWarpSpecializedILi4ELi2ELi32ELb1ELb0EEEJNS5_IJSG_SG_SH_EEENS5_IJNST_ISG_SC_EENST_INSA_ILi32EEESC_EEEEESJ_SK_SJ_SK_NS1E_6fusion15FusionCallbacksIS1I_NS1O_17LinCombPerRowBiasISJ_fSJ_SJ_fLi8ELNS_15FloatRoundStyleE2EEES1J_S1N_JEEENS4_5SM1004TMEM4LOAD26SM100_TMEM_LOAD_32dp32b32xENS4_13SM90_TMA_LOADENS12_INS13_ILi2ELi4ELi3EEES16_NST_INS5_IJS17_S1L_EEENS5_IJS1L_SC_EEEEEEENS4_39AutoVectorizingCopyWithAssumedAlignmentILi128EEENS4_14SM90_TMA_STOREES23_S25_S25_EEEvvEEEEvNT_6ParamsE) ;  /* 0xffffff5802207950 */ /* 0x000fea0003c3ffff */
        .weak           $__internal_1_$__cuda_sm10x_tcgen05_guardrail_trap_phase_invalid_during_alloc
        .type           $__internal_1_$__cuda_sm10x_tcgen05_guardrail_trap_phase_invalid_during_alloc,@function
        .size           $__internal_1_$__cuda_sm10x_tcgen05_guardrail_trap_phase_invalid_during_alloc,($__internal_2_$__cuda_sm10x_tcgen05_guardrail_trap_unallocated_columns_being_dealloced - $__internal_1_$__cuda_sm10x_tcgen05_guardrail_trap_phase_invalid_during_alloc)
$__internal_1_$__cuda_sm10x_tcgen05_guardrail_trap_phase_invalid_during_alloc:
[----:B------:R-:W-:Y:S05]  /*a780*/  BPT.TRAP 0x1 ;  /* 0x000000040000795c */ /* 0x000fea0000300000 */
[----:B------:R-:W-:-:S04]  /*a790*/  MOV R3, 0x0 ;  /* 0x0000000000037802 */ /* 0x000fc80000000f00 */
[----:B------:R-:W-:Y:S05]  /*a7a0*/  RET.REL.NODEC R2 `(_ZN7cutlass13device_kernelINS_4gemm6kernel13GemmUniversalIN4cute5tupleIJiiiiEEENS1_10collective13CollectiveMmaINS1_35MainloopSm100TmaUmmaWarpSpecializedILi8ELi2ELi4ENS5_IJNS4_1CILi2EEENSA_ILi1EEESC_EEEEENS5_IJNSA_ILi256EEENSA_ILi128EEENSA_ILi64EEEEEENS_10bfloat16_tENS5_IJlSC_lEEESJ_SK_NS4_8TiledMMAINS4_8MMA_AtomIJNS4_26SM100_MMA_F16BF16_2x1SM_SSISJ_SJ_fLi256ELi128ELNS4_4UMMA5MajorE0ELSP_0ELNSO_7ScaleInE0ELSQ_0EEEEEENS4_6LayoutINS5_IJSC_SC_SC_EEENS5_IJNSA_ILi0EEESV_SV_EEEEENS5_IJNS4_10UnderscoreESY_SY_EEEEENS4_18SM100_TMA_2SM_LOADENS4_14ComposedLayoutINS4_7SwizzleILi3ELi4ELi3EEENS4_18smem_ptr_flag_bitsILi16EEENST_INS5_IJNSA_ILi8EEESH_EEENS5_IJSH_SC_EEEEEEEvNS4_8identityES11_S1B_vS1C_EENS_8epilogue10collective18CollectiveEpilogueINS1E_23Sm100TmaWarpSpecializedILi4ELi2ELi32ELb1ELb0EEEJNS5_IJSG_SG_SH_EEENS5_IJNST_ISG_SC_EENST_INSA_ILi32EEESC_EEEEESJ_SK_SJ_SK_NS1E_6fusion15FusionCallbacksIS1I_NS1O_17LinCombPerRowBiasISJ_fSJ_SJ_fLi8ELNS_15FloatRoundStyleE2EEES1J_S1N_JEEENS4_5SM1004TMEM4LOAD26SM100_TMEM_LOAD_32dp32b32xENS4_13SM90_TMA_LOADENS12_INS13_ILi2ELi4ELi3EEES16_NST_INS5_IJS17_S1L_EEENS5_IJS1L_SC_EEEEEEENS4_39AutoVectorizingCopyWithAssumedAlignmentILi128EEENS4_14SM90_TMA_STOREES23_S25_S25_EEEvvEEEEvNT_6ParamsE) ;  /* 0xffffff5802147950 */ /* 0x000fea0003c3ffff */
        .weak           $__internal_2_$__cuda_sm10x_tcgen05_guardrail_trap_unallocated_columns_being_dealloced
        .type           $__internal_2_$__cuda_sm10x_tcgen05_guardrail_trap_unallocated_columns_being_dealloced,@function
        .size           $__internal_2_$__cuda_sm10x_tcgen05_guardrail_trap_unallocated_columns_being_dealloced,(.L_x_210 - $__internal_2_$__cuda_sm10x_tcgen05_guardrail_trap_unallocated_columns_being_dealloced)
$__internal_2_$__cuda_sm10x_tcgen05_guardrail_trap_unallocated_columns_being_dealloced:
[----:B------:R-:W-:Y:S05]  /*a7b0*/  BPT.TRAP 0x1 ;  /* 0x000000040000795c */ /* 0x000fea0000300000 */
[----:B------:R-:W-:-:S04]  /*a7c0*/  HFMA2 R3, -RZ, RZ, 0, 0 ;  /* 0x00000000ff037431 */ /* 0x000fc800000001ff */
[----:B------:R-:W-:Y:S05]  /*a7d0*/  RET.REL.NODEC R2 `(_ZN7cutlass13device_kernelINS_4gemm6kernel13GemmUniversalIN4cute5tupleIJiiiiEEENS1_10collective13CollectiveMmaINS1_35MainloopSm100TmaUmmaWarpSpecializedILi8ELi2ELi4ENS5_IJNS4_1CILi2EEENSA_ILi1EEESC_EEEEENS5_IJNSA_ILi256EEENSA_ILi128EEENSA_ILi64EEEEEENS_10bfloat16_tENS5_IJlSC_lEEESJ_SK_NS4_8TiledMMAINS4_8MMA_AtomIJNS4_26SM100_MMA_F16BF16_2x1SM_SSISJ_SJ_fLi256ELi128ELNS4_4UMMA5MajorE0ELSP_0ELNSO_7ScaleInE0ELSQ_0EEEEEENS4_6LayoutINS5_IJSC_SC_SC_EEENS5_IJNSA_ILi0EEESV_SV_EEEEENS5_IJNS4_10UnderscoreESY_SY_EEEEENS4_18SM100_TMA_2SM_LOADENS4_14ComposedLayoutINS4_7SwizzleILi3ELi4ELi3EEENS4_18smem_ptr_flag_bitsILi16EEENST_INS5_IJNSA_ILi8EEESH_EEENS5_IJSH_SC_EEEEEEEvNS4_8identityES11_S1B_vS1C_EENS_8epilogue10collective18CollectiveEpilogueINS1E_23Sm100TmaWarpSpecializedILi4ELi2ELi32ELb1ELb0EEEJNS5_IJSG_SG_SH_EEENS5_IJNST_ISG_SC_EENST_INSA_ILi32EEESC_EEEEESJ_SK_SJ_SK_NS1E_6fusion15FusionCallbacksIS1I_NS1O_17LinCombPerRowBiasISJ_fSJ_SJ_fLi8ELNS_15FloatRoundStyleE2EEES1J_S1N_JEEENS4_5SM1004TMEM4LOAD26SM100_TMEM_LOAD_32dp32b32xENS4_13SM90_TMA_LOADENS12_INS13_ILi2ELi4ELi3EEES16_NST_INS5_IJS17_S1L_EEENS5_IJS1L_SC_EEEEEEENS4_39AutoVectorizingCopyWithAssumedAlignmentILi128EEENS4_14SM90_TMA_STOREES23_S25_S25_EEEvvEEEEvNT_6ParamsE) ;  /* 0xffffff5802087950 */ /* 0x000fea0003c3ffff */
.L_x_209:
[----:B------:R-:W-:-:S00]  /*a7e0*/  BRA `(.L_x_209) ;  /* 0xfffffffc00fc7947 */ /* 0x000fc0000383ffff */
[----:B------:R-:W-:-:S00]  /*a7f0*/  NOP ;  /* 0x0000000000007918 */ /* 0x000fc00000000000 */
        /* <DEDUP_REMOVED lines=8> */
.L_x_210:


//--------------------- .nv.global.init           --------------------------
	.section	.nv.global.init,"aw",@progbits
.nv.global.init:
	.type		$str$27,@object
	.size		$str$27,($str$28 - $str$27)
$str$27:
        /*0000*/ 	.byte	0x28, 0x61, 0x64, 0x64, 0x72, 0x65, 0x73, 0x73, 0x20, 0x26, 0x20, 0x6d, 0x61, 0x73, 0x6b, 0x29
        /*0010*/ 	.byte	0x20, 0x3d, 0x3d, 0x20, 0x30, 0x00
	.type		$str$28,@object
	.size		$str$28,($str$26 - $str$28)
$str$28:
        /*0016*/ 	.byte	0x2f, 0x74, 0x6d, 0x70, 0x2f, 0x63, 0x75, 0x74, 0x6c, 0x61, 0x73, 0x73, 0x5f, 0x73, 0x77, 0x65
        /*0026*/ 	.byte	0x65, 0x70, 0x5f, 0x73, 0x72, 0x63, 0x2f, 0x69, 0x6e, 0x63, 0x6c, 0x75, 0x64, 0x65, 0x2f, 0x63
        /*0036*/ 	.byte	0x75, 0x74, 0x65, 0x2f, 0x70, 0x6f, 0x69, 0x6e, 0x74, 0x65, 0x72, 0x5f, 0x66, 0x6c, 0x61, 0x67
        /*0046*/ 	.byte	0x67, 0x65, 0x64, 0x2e, 0x68, 0x70, 0x70, 0x00
	.type		$str$26,@object
	.size		$str$26,($str$25 - $str$26)
$str$26:
        /*004e*/ 	.byte	0x2f, 0x74, 0x6d, 0x70, 0x2f, 0x63, 0x75, 0x74, 0x6c, 0x61, 0x73, 0x73, 0x5f, 0x73, 0x77, 0x65
        /*005e*/ 	.byte	0x65, 0x70, 0x5f, 0x73, 0x72, 0x63, 0x2f, 0x69, 0x6e, 0x63, 0x6c, 0x75, 0x64, 0x65, 0x2f, 0x63
        /*006e*/ 	.byte	0x75, 0x74, 0x65, 0x2f, 0x61, 0x74, 0x6f, 0x6d, 0x2f, 0x63, 0x6f, 0x70, 0x79, 0x5f, 0x74, 0x72
        /*007e*/ 	.byte	0x61, 0x69, 0x74, 0x73, 0x5f, 0x73, 0x6d, 0x31, 0x30, 0x30, 0x2e, 0x68, 0x70, 0x70, 0x00
	.type		$str$25,@object
	.size		$str$25,(__unnamed_1 - $str$25)
$str$25:
        /*008d*/ 	.byte	0x28, 0x28, 0x75, 0x69, 0x6e, 0x74, 0x33, 0x32, 0x5f, 0x74, 0x28, 0x74, 0x68, 0x72, 0x65, 0x61
        /*009d*/ 	.byte	0x64, 0x49, 0x64, 0x78, 0x2e, 0x78, 0x29, 0x20, 0x2f, 0x20, 0x33, 0x32, 0x29, 0x20, 0x25, 0x20
        /*00ad*/ 	.byte	0x34, 0x29, 0x20, 0x3d, 0x3d, 0x20, 0x28, 0x28, 0x28, 0x74, 0x6d, 0x65, 0x6d, 0x5f, 0x61, 0x64
        /*00bd*/ 	.byte	0x64, 0x72, 0x20, 0x3e, 0x3e, 0x20, 0x31, 0x36, 0x29, 0x20, 0x2f, 0x20, 0x33, 0x32, 0x29, 0x20
        /*00cd*/ 	.byte	0x25, 0x20, 0x34, 0x29, 0x00
	.type		__unnamed_1,@object
	.size		__unnamed_1,(__unnamed_2 - __unnamed_1)
__unnamed_1:
        /*00d2*/ 	.byte	0x61, 0x75, 0x74, 0x6f, 0x20, 0x63, 0x75, 0x74, 0x65, 0x3a, 0x3a, 0x61, 0x73, 0x5f, 0x70, 0x6f
        /* <DEDUP_REMOVED lines=24> */
        /*0262*/ 	.byte	0x34, 0x30, 0x39, 0x36, 0x3e, 0x3e, 0x3e, 0x3e, 0x5d, 0x00
	.type		__unnamed_2,@object
	.size		__unnamed_2,(.L_2 - __unnamed_2)
__unnamed_2:
        /* <DEDUP_REMOVED lines=42> */
        /*050c*/ 	.byte	0x3e, 0x3e, 0x5d, 0x00
.L_2:


//--------------------- .nv.shared._ZN7cutlass13device_kernelINS_4gemm6kernel13GemmUniversalIN4cute5tupleIJiiiiEEENS1_10collective13CollectiveMmaINS1_35MainloopSm100TmaUmmaWarpSpecializedILi8ELi2ELi4ENS5_IJNS4_1CILi2EEENSA_ILi1EEESC_EEEEENS5_IJNSA_ILi256EEENSA_ILi128EEENSA_ILi64EEEEEENS_10bfloat16_tENS5_IJlSC_lEEESJ_SK_NS4_8TiledMMAINS4_8MMA_AtomIJNS4_26SM100_MMA_F16BF16_2x1SM_SSISJ_SJ_fLi256ELi128ELNS4_4UMMA5MajorE0ELSP_0ELNSO_7ScaleInE0ELSQ_0EEEEEENS4_6LayoutINS5_IJSC_SC_SC_EEENS5_IJNSA_ILi0EEESV_SV_EEEEENS5_IJNS4_10UnderscoreESY_SY_EEEEENS4_18SM100_TMA_2SM_LOADENS4_14ComposedLayoutINS4_7SwizzleILi3ELi4ELi3EEENS4_18smem_ptr_flag_bitsILi16EEENST_INS5_IJNSA_ILi8EEESH_EEENS5_IJSH_SC_EEEEEEEvNS4_8identityES11_S1B_vS1C_EENS_8epilogue10collective18CollectiveEpilogueINS1E_23Sm100TmaWarpSpecializedILi4ELi2ELi32ELb1ELb0EEEJNS5_IJSG_SG_SH_EEENS5_IJNST_ISG_SC_EENST_INSA_ILi32EEESC_EEEEESJ_SK_SJ_SK_NS1E_6fusion15FusionCallbacksIS1I_NS1O_17LinCombPerRowBiasISJ_fSJ_SJ_fLi8ELNS_15FloatRoundStyleE2EEES1J_S1N_JEEENS4_5SM1004TMEM4LOAD26SM100_TMEM_LOAD_32dp32b32xENS4_13SM90_TMA_LOADENS12_INS13_ILi2ELi4ELi3EEES16_NST_INS5_IJS17_S1L_EEENS5_IJS1L_SC_EEEEEEENS4_39AutoVectorizingCopyWithAssumedAlignmentILi128EEENS4_14SM90_TMA_STOREES23_S25_S25_EEEvvEEEEvNT_6ParamsE --------------------------
	.section	.nv.shared._ZN7cutlass13device_kernelINS_4gemm6kernel13GemmUniversalIN4cute5tupleIJiiiiEEENS1_10collective13CollectiveMmaINS1_35MainloopSm100TmaUmmaWarpSpecializedILi8ELi2ELi4ENS5_IJNS4_1CILi2EEENSA_ILi1EEESC_EEEEENS5_IJNSA_ILi256EEENSA_ILi128EEENSA_ILi64EEEEEENS_10bfloat16_tENS5_IJlSC_lEEESJ_SK_NS4_8TiledMMAINS4_8MMA_AtomIJNS4_26SM100_MMA_F16BF16_2x1SM_SSISJ_SJ_fLi256ELi128ELNS4_4UMMA5MajorE0ELSP_0ELNSO_7ScaleInE0ELSQ_0EEEEEENS4_6LayoutINS5_IJSC_SC_SC_EEENS5_IJNSA_ILi0EEESV_SV_EEEEENS5_IJNS4_10UnderscoreESY_SY_EEEEENS4_18SM100_TMA_2SM_LOADENS4_14ComposedLayoutINS4_7SwizzleILi3ELi4ELi3EEENS4_18smem_ptr_flag_bitsILi16EEENST_INS5_IJNSA_ILi8EEESH_EEENS5_IJSH_SC_EEEEEEEvNS4_8identityES11_S1B_vS1C_EENS_8epilogue10collective18CollectiveEpilogueINS1E_23Sm100TmaWarpSpecializedILi4ELi2ELi32ELb1ELb0EEEJNS5_IJSG_SG_SH_EEENS5_IJNST_ISG_SC_EENST_INSA_ILi32EEESC_EEEEESJ_SK_SJ_SK_NS1E_6fusion15FusionCallbacksIS1I_NS1O_17LinCombPerRowBiasISJ_fSJ_SJ_fLi8ELNS_15FloatRoundStyleE2EEES1J_S1N_JEEENS4_5SM1004TMEM4LOAD26SM100_TMEM_LOAD_32dp32b32xENS4_13SM90_TMA_LOADENS12_INS13_ILi2ELi4ELi3EEES16_NST_INS5_IJS17_S1L_EEENS5_IJS1L_SC_EEEEEEENS4_39AutoVectorizingCopyWithAssumedAlignmentILi128EEENS4_14SM90_TMA_STOREES23_S25_S25_EEEvvEEEEvNT_6ParamsE,"aw",@nobits
	.sectionflags	@""
	.align	16
	.zero		1024


//--------------------- .nv.shared.reserved.0     --------------------------
	.section	.nv.shared.reserved.0,"aw",@nobits
	.weak		__nv_reservedSMEM_offset_0_alias
	.size		__nv_reservedSMEM_offset_0_alias, 0, 64
	.other		__nv_reservedSMEM_offset_0_alias,@"STO_CUDA_RESERVED_SHARED STV_DEFAULT"
__nv_reservedSMEM_offset_0_alias:
	.zero		0
.nv.shared.reserved.0:
	.zero		64
	.weak		__nv_reservedSMEM_tcgen05_partition
	.type		__nv_reservedSMEM_tcgen05_partition,@object
	.size		__nv_reservedSMEM_tcgen05_partition,(.L_0 - __nv_reservedSMEM_tcgen05_partition)
__nv_reservedSMEM_tcgen05_partition:
	.zero		32
.L_0:


//--------------------- .nv.global                --------------------------
	.section	.nv.global,"aw",@nobits
.nv.global:
	.type		_ZN39_INTERNAL_24432497_4_k_cu_81737e1a_30374cute1_E,@object
	.size		_ZN39_INTERNAL_24432497_4_k_cu_81737e1a_30374cute1_E,(_ZN39_INTERNAL_24432497_4_k_cu_81737e1a_30374cuda3std3__45__cpo6cbeginE - _ZN39_INTERNAL_24432497_4_k_cu_81737e1a_30374cute1_E)
_ZN39_INTERNAL_24432497_4_k_cu_81737e1a_30374cute1_E:
	.zero		1
	.type		_ZN39_INTERNAL_24432497_4_k_cu_81737e1a_30374cuda3std3__45__cpo6cbeginE,@object
	.size		_ZN39_INTERNAL_24432497_4_k_cu_81737e1a_30374cuda3std3__45__cpo6cbeginE,(_ZN39_INTERNAL_24432497_4_k_cu_81737e1a_30374cuda3std3__48in_placeE - _ZN39_INTERNAL_24432497_4_k_cu_81737e1a_30374cuda3std3__45__cpo6cbeginE)
_ZN39_INTERNAL_24432497_4_k_cu_81737e1a_30374cuda3std3__45__cpo6cbeginE:
	.zero		1
	.type		_ZN39_INTERNAL_24432497_4_k_cu_81737e1a_30374cuda3std3__48in_placeE,@object
	.size		_ZN39_INTERNAL_24432497_4_k_cu_81737e1a_30374cuda3std3__48in_placeE,(_ZN39_INTERNAL_24432497_4_k_cu_81737e1a_30374cuda3std6ranges3__45__cpo9iter_moveE - _ZN39_INTERNAL_24432497_4_k_cu_81737e1a_30374cuda3std3__48in_placeE)
_ZN39_INTERNAL_24432497_4_k_cu_81737e1a_30374cuda3std3__48in_placeE:
	.zero		1
	.type		_ZN39_INTERNAL_24432497_4_k_cu_81737e1a_30374cuda3std6ranges3__45__cpo9iter_moveE,@object
	.size		_ZN39_INTERNAL_24432497_4_k_cu_81737e1a_30374cuda3std6ranges3__45__cpo9iter_moveE,(_ZN39_INTERNAL_24432497_4_k_cu_81737e1a_30374cuda3std3__45__cpo5beginE - _ZN39_INTERNAL_24432497_4_k_cu_81737e1a_30374cuda3std6ranges3__45__cpo9iter_moveE)
_ZN39_INTERNAL_24432497_4_k_cu_81737e1a_30374cuda3std6ranges3__45__cpo9iter_moveE:
	.zero		1
	.type		_ZN39_INTERNAL_24432497_4_k_cu_81737e1a_30374cuda3std3__45__cpo5beginE,@object
	.size		_ZN39_INTERNAL_24432497_4_k_cu_81737e1a_30374cuda3std3__45__cpo5beginE,(_ZN39_INTERNAL_24432497_4_k_cu_81737e1a_30374cuda3std3__441_GLOBAL__N__24432497_4_k_cu_81737e1a_30376ignoreE - _ZN39_INTERNAL_24432497_4_k_cu_81737e1a_30374cuda3std3__45__cpo5beginE)
_ZN39_INTERNAL_24432497_4_k_cu_81737e1a_30374cuda3std3__45__cpo5beginE:
	.zero		1
	.type		_ZN39_INTERNAL_24432497_4_k_cu_81737e1a_30374cuda3std3__441_GLOBAL__N__24432497_4_k_cu_81737e1a_30376ignoreE,@object
	.size		_ZN39_INTERNAL_24432497_4_k_cu_81737e1a_30374cuda3std3__441_GLOBAL__N__24432497_4_k_cu_81737e1a_30376ignoreE,(_ZN39_INTERNAL_24432497_4_k_cu_81737e1a_30374cute7productE - _ZN39_INTERNAL_24432497_4_k_cu_81737e1a_30374cuda3std3__441_GLOBAL__N__24432497_4_k_cu_81737e1a_30376ignoreE)
_ZN39_INTERNAL_24432497_4_k_cu_81737e1a_30374cuda3std3__441_GLOBAL__N__24432497_4_k_cu_81737e1a_30376ignoreE:
	.zero		1
	.type		_ZN39_INTERNAL_24432497_4_k_cu_81737e1a_30374cute7productE,@object
	.size		_ZN39_INTERNAL_24432497_4_k_cu_81737e1a_30374cute7productE,(_ZN39_INTERNAL_24432497_4_k_cu_81737e1a_30374cuda3std3__45__cpo3endE - _ZN39_INTERNAL_24432497_4_k_cu_81737e1a_30374cute7productE)
_ZN39_INTERNAL_24432497_4_k_cu_81737e1a_30374cute7productE:
	.zero		1
	.type		_ZN39_INTERNAL_24432497_4_k_cu_81737e1a_30374cuda3std3__45__cpo3endE,@object
	.size		_ZN39_INTERNAL_24432497_4_k_cu_81737e1a_30374cuda3std3__45__cpo3endE,(_ZN39_INTERNAL_24432497_4_k_cu_81737e1a_30374cuda3std3__419piecewise_constructE - _ZN39_INTERNAL_24432497_4_k_cu_81737e1a_30374cuda3std3__45__cpo3endE)
_ZN39_INTERNAL_24432497_4_k_cu_81737e1a_30374cuda3std3__45__cpo3endE:
	.zero		1
	.type		_ZN39_INTERNAL_24432497_4_k_cu_81737e1a_30374cuda3std3__419piecewise_constructE,@object
	.size		_ZN39_INTERNAL_24432497_4_k_cu_81737e1a_30374cuda3std3__419piecewise_constructE,(_ZN39_INTERNAL_24432497_4_k_cu_81737e1a_30374cuda3std3__45__cpo4cendE - _ZN39_INTERNAL_24432497_4_k_cu_81737e1a_30374cuda3std3__419piecewise_constructE)
_ZN39_INTERNAL_24432497_4_k_cu_81737e1a_30374cuda3std3__419piecewise_constructE:
	.zero		1
	.type		_ZN39_INTERNAL_24432497_4_k_cu_81737e1a_30374cuda3std3__45__cpo4cendE,@object
	.size		_ZN39_INTERNAL_24432497_4_k_cu_81737e1a_30374cuda3std3__45__cpo4cendE,(_ZN39_INTERNAL_24432497_4_k_cu_81737e1a_30374cuda3std6ranges3__45__cpo4swapE - _ZN39_INTERNAL_24432497_4_k_cu_81737e1a_30374cuda3std3__45__cpo4cendE)
_ZN39_INTERNAL_24432497_4_k_cu_81737e1a_30374cuda3std3__45__cpo4cendE:
	.zero		1
	.type		_ZN39_INTERNAL_24432497_4_k_cu_81737e1a_30374cuda3std6ranges3__45__cpo4swapE,@object
	.size		_ZN39_INTERNAL_24432497_4_k_cu_81737e1a_30374cuda3std6ranges3__45__cpo4swapE,(.L_10 - _ZN39_INTERNAL_24432497_4_k_cu_81737e1a_30374cuda3std6ranges3__45__cpo4swapE)
_ZN39_INTERNAL_24432497_4_k_cu_81737e1a_30374cuda3std6ranges3__45__cpo4swapE:
	.zero		1
.L_10:


//--------------------- .nv.constant0._ZN7cutlass13device_kernelINS_4gemm6kernel13GemmUniversalIN4cute5tupleIJiiiiEEENS1_10collective13CollectiveMmaINS1_35MainloopSm100TmaUmmaWarpSpecializedILi8ELi2ELi4ENS5_IJNS4_1CILi2EEENSA_ILi1EEESC_EEEEENS5_IJNSA_ILi256EEENSA_ILi128EEENSA_ILi64EEEEEENS_10bfloat16_tENS5_IJlSC_lEEESJ_SK_NS4_8TiledMMAINS4_8MMA_AtomIJNS4_26SM100_MMA_F16BF16_2x1SM_SSISJ_SJ_fLi256ELi128ELNS4_4UMMA5MajorE0ELSP_0ELNSO_7ScaleInE0ELSQ_0EEEEEENS4_6LayoutINS5_IJSC_SC_SC_EEENS5_IJNSA_ILi0EEESV_SV_EEEEENS5_IJNS4_10UnderscoreESY_SY_EEEEENS4_18SM100_TMA_2SM_LOADENS4_14ComposedLayoutINS4_7SwizzleILi3ELi4ELi3EEENS4_18smem_ptr_flag_bitsILi16EEENST_INS5_IJNSA_ILi8EEESH_EEENS5_IJSH_SC_EEEEEEEvNS4_8identityES11_S1B_vS1C_EENS_8epilogue10collective18CollectiveEpilogueINS1E_23Sm100TmaWarpSpecializedILi4ELi2ELi32ELb1ELb0EEEJNS5_IJSG_SG_SH_EEENS5_IJNST_ISG_SC_EENST_INSA_ILi32EEESC_EEEEESJ_SK_SJ_SK_NS1E_6fusion15FusionCallbacksIS1I_NS1O_17LinCombPerRowBiasISJ_fSJ_SJ_fLi8ELNS_15FloatRoundStyleE2EEES1J_S1N_JEEENS4_5SM1004TMEM4LOAD26SM100_TMEM_LOAD_32dp32b32xENS4_13SM90_TMA_LOADENS12_INS13_ILi2ELi4ELi3EEES16_NST_INS5_IJS17_S1L_EEENS5_IJS1L_SC_EEEEEEENS4_39AutoVectorizingCopyWithAssumedAlignmentILi128EEENS4_14SM90_TMA_STOREES23_S25_S25_EEEvvEEEEvNT_6ParamsE --------------------------
	.section	.nv.constant0._ZN7cutlass13device_kernelINS_4gemm6kernel13GemmUniversalIN4cute5tupleIJiiiiEEENS1_10collective13CollectiveMmaINS1_35MainloopSm100TmaUmmaWarpSpecializedILi8ELi2ELi4ENS5_IJNS4_1CILi2EEENSA_ILi1EEESC_EEEEENS5_IJNSA_ILi256EEENSA_ILi128EEENSA_ILi64EEEEEENS_10bfloat16_tENS5_IJlSC_lEEESJ_SK_NS4_8TiledMMAINS4_8MMA_AtomIJNS4_26SM100_MMA_F16BF16_2x1SM_SSISJ_SJ_fLi256ELi128ELNS4_4UMMA5MajorE0ELSP_0ELNSO_7ScaleInE0ELSQ_0EEEEEENS4_6LayoutINS5_IJSC_SC_SC_EEENS5_IJNSA_ILi0EEESV_SV_EEEEENS5_IJNS4_10UnderscoreESY_SY_EEEEENS4_18SM100_TMA_2SM_LOADENS4_14ComposedLayoutINS4_7SwizzleILi3ELi4ELi3EEENS4_18smem_ptr_flag_bitsILi16EEENST_INS5_IJNSA_ILi8EEESH_EEENS5_IJSH_SC_EEEEEEEvNS4_8identityES11_S1B_vS1C_EENS_8epilogue10collective18CollectiveEpilogueINS1E_23Sm100TmaWarpSpecializedILi4ELi2ELi32ELb1ELb0EEEJNS5_IJSG_SG_SH_EEENS5_IJNST_ISG_SC_EENST_INSA_ILi32EEESC_EEEEESJ_SK_SJ_SK_NS1E_6fusion15FusionCallbacksIS1I_NS1O_17LinCombPerRowBiasISJ_fSJ_SJ_fLi8ELNS_15FloatRoundStyleE2EEES1J_S1N_JEEENS4_5SM1004TMEM4LOAD26SM100_TMEM_LOAD_32dp32b32xENS4_13SM90_TMA_LOADENS12_INS13_ILi2ELi4ELi3EEES16_NST_INS5_IJS17_S1L_EEENS5_IJS1L_SC_EEEEEEENS4_39AutoVectorizingCopyWithAssumedAlignmentILi128EEENS4_14SM90_TMA_STOREES23_S25_S25_EEEvvEEEEvNT_6ParamsE,"a",@progbits
	.sectionflags	@""
	.align	4
.nv.constant0._ZN7cutlass13device_kernelINS_4gemm6kernel13GemmUniversalIN4cute5tupleIJiiiiEEENS1_10collective13CollectiveMmaINS1_35MainloopSm100TmaUmmaWarpSpecializedILi8ELi2ELi4ENS5_IJNS4_1CILi2EEENSA_ILi1EEESC_EEEEENS5_IJNSA_ILi256EEENSA_ILi128EEENSA_ILi64EEEEEENS_10bfloat16_tENS5_IJlSC_lEEESJ_SK_NS4_8TiledMMAINS4_8MMA_AtomIJNS4_26SM100_MMA_F16BF16_2x1SM_SSISJ_SJ_fLi256ELi128ELNS4_4UMMA5MajorE0ELSP_0ELNSO_7ScaleInE0ELSQ_0EEEEEENS4_6LayoutINS5_IJSC_SC_SC_EEENS5_IJNSA_ILi0EEESV_SV_EEEEENS5_IJNS4_10UnderscoreESY_SY_EEEEENS4_18SM100_TMA_2SM_LOADENS4_14ComposedLayoutINS4_7SwizzleILi3ELi4ELi3EEENS4_18smem_ptr_flag_bitsILi16EEENST_INS5_IJNSA_ILi8EEESH_EEENS5_IJSH_SC_EEEEEEEvNS4_8identityES11_S1B_vS1C_EENS_8epilogue10collective18CollectiveEpilogueINS1E_23Sm100TmaWarpSpecializedILi4ELi2ELi32ELb1ELb0EEEJNS5_IJSG_SG_SH_EEENS5_IJNST_ISG_SC_EENST_INSA_ILi32EEESC_EEEEESJ_SK_SJ_SK_NS1E_6fusion15FusionCallbacksIS1I_NS1O_17LinCombPerRowBiasISJ_fSJ_SJ_fLi8ELNS_15FloatRoundStyleE2EEES1J_S1N_JEEENS4_5SM1004TMEM4LOAD26SM100_TMEM_LOAD_32dp32b32xENS4_13SM90_TMA_LOADENS12_INS13_ILi2ELi4ELi3EEES16_NST_INS5_IJS17_S1L_EEENS5_IJS1L_SC_EEEEEEENS4_39AutoVectorizingCopyWithAssumedAlignmentILi128EEENS4_14SM90_TMA_STOREES23_S25_S25_EEEvvEEEEvNT_6ParamsE:
	.zero		2944


//--------------------- SYMBOLS --------------------------

	.type		.nv.reservedSmem.offset0,@object
	.size		.nv.reservedSmem.offset0,0x4
	.type		.nv.reservedSmem.cap,@object
	.size		.nv.reservedSmem.cap,0x4
	.type		__assertfail,@function
